	.target	sm_100a

	.elftype	@"ET_EXEC"


//--------------------- .note.nv.tkinfo           --------------------------
	.section	.note.nv.tkinfo,"",@"SHT_NOTE"
	.sectionflags	@"SHF_NOTE_NV_TKINFO"
	.tkinfo
        /*0018*/ 	.word	0x00000002
        /*0030*/ 	.string	""
        /*0030*/ 	.string	"ptxas"
        /*0030*/ 	.string	"Cuda compilation tools, release 13.0, V13.0.88"
        /*0030*/ 	.string	"Build cuda_13.0.r13.0/compiler.36424714_0"
        /*0030*/ 	.string	"-arch sm_100a -m 64 "



//--------------------- .note.nv.cuinfo           --------------------------
	.section	.note.nv.cuinfo,"",@"SHT_NOTE"
	.sectionflags	@"SHF_NOTE_NV_CUINFO"
        /*0018*/ 	.short	0x0002
        /*001a*/ 	.short	0x0064
        /*001c*/ 	.short	0x0082
	.zero		2


//--------------------- .nv.info                  --------------------------
	.section	.nv.info,"",@"SHT_CUDA_INFO"
	.align	4


	//----- nvinfo : EIATTR_REGCOUNT
	.align		4
        /*0000*/ 	.byte	0x04, 0x2f
        /*0002*/ 	.short	(.L_20 - .L_19)
	.align		4
.L_19:
        /*0004*/ 	.word	index@(_ZN7cutlass13device_kernelINS_4gemm6kernel13GemmUniversalIN4cute5tupleIJiiiiEEENS1_10collective13CollectiveMmaINS1_35MainloopSm100TmaUmmaWarpSpecializedILi5ELi2ELi4ENS5_IJNS4_1CILi2EEENSA_ILi1EEESC_EEEEENS5_IJNSA_ILi64EEENSA_ILi256EEENSA_ILi128EEEEEENS_12float_e5m2_tENS5_IJlSC_lEEESJ_SK_NS4_8TiledMMAINS4_8MMA_AtomIJNS4_10MMA_TraitsINS4_19SM100_MMA_F8F6F4_SSEJSJ_SJ_fSF_SG_NS4_17integral_constantINS4_4UMMA5MajorELSR_0EEESS_NSP_INSQ_7ScaleInELST_0EEESU_EEEEEENS4_6LayoutINS5_IJSC_SC_SC_EEENS5_IJNSA_ILi0EEESZ_SZ_EEEEENS5_IJNS4_10UnderscoreES12_S12_EEEEENS4_13SM90_TMA_LOADENS4_14ComposedLayoutINS4_7SwizzleILi3ELi4ELi3EEENS4_18smem_ptr_flag_bitsILi8EEENSX_INS5_IJNSA_ILi8EEESH_EEENS5_IJSH_SC_EEEEEEEvNS4_8identityENS4_23SM90_TMA_LOAD_MULTICASTES1F_vS1G_EENS_8epilogue10collective18CollectiveEpilogueINS1J_23Sm100TmaWarpSpecializedILi4ELi2ELi32ELb0ELb0EEEJSI_NS5_IJNSX_ISF_SC_EES1O_EEESJ_SK_SJ_SK_NS1J_6fusion15FusionCallbacksIS1N_NS1Q_17LinearCombinationISJ_fSJ_fLNS_15FloatRoundStyleE2EEESI_S1P_JEEENS4_5SM1004TMEM4LOAD26SM100_TMEM_LOAD_16dp32b32xES15_NS16_INS17_ILi2ELi4ELi3EEES1A_NSX_INS5_IJS1B_SF_EEENS5_IJSF_SC_EEEEEEENS4_39AutoVectorizingCopyWithAssumedAlignmentILi128EEENS4_14SM90_TMA_STOREES24_S26_S26_EEEvvEEEEvNT_6ParamsE)
        /*0008*/ 	.word	0x00000075


	//----- nvinfo : EIATTR_FRAME_SIZE
	.align		4
.L_20:
        /*000c*/ 	.byte	0x04, 0x11
        /*000e*/ 	.short	(.L_22 - .L_21)
	.align		4
.L_21:
        /*0010*/ 	.word	index@($__internal_2_$__cuda_sm10x_tcgen05_guardrail_trap_unallocated_columns_being_dealloced)
        /*0014*/ 	.word	0x00000000


	//----- nvinfo : EIATTR_FRAME_SIZE
	.align		4
.L_22:
        /*0018*/ 	.byte	0x04, 0x11
        /*001a*/ 	.short	(.L_24 - .L_23)
	.align		4
.L_23:
        /*001c*/ 	.word	index@($__internal_1_$__cuda_sm10x_tcgen05_guardrail_trap_phase_invalid_during_alloc)
        /*0020*/ 	.word	0x00000000


	//----- nvinfo : EIATTR_FRAME_SIZE
	.align		4
.L_24:
        /*0024*/ 	.byte	0x04, 0x11
        /*0026*/ 	.short	(.L_26 - .L_25)
	.align		4
.L_25:
        /*0028*/ 	.word	index@($__internal_0_$__cuda_sm10x_tcgen05_guardrail_trap_col_being_dealloced_not_returned_by_alloc)
        /*002c*/ 	.word	0x00000000


	//----- nvinfo : EIATTR_FRAME_SIZE
	.align		4
.L_26:
        /*0030*/ 	.byte	0x04, 0x11
        /*0032*/ 	.short	(.L_28 - .L_27)
	.align		4
.L_27:
        /*0034*/ 	.word	index@(_ZN7cutlass13device_kernelINS_4gemm6kernel13GemmUniversalIN4cute5tupleIJiiiiEEENS1_10collective13CollectiveMmaINS1_35MainloopSm100TmaUmmaWarpSpecializedILi5ELi2ELi4ENS5_IJNS4_1CILi2EEENSA_ILi1EEESC_EEEEENS5_IJNSA_ILi64EEENSA_ILi256EEENSA_ILi128EEEEEENS_12float_e5m2_tENS5_IJlSC_lEEESJ_SK_NS4_8TiledMMAINS4_8MMA_AtomIJNS4_10MMA_TraitsINS4_19SM100_MMA_F8F6F4_SSEJSJ_SJ_fSF_SG_NS4_17integral_constantINS4_4UMMA5MajorELSR_0EEESS_NSP_INSQ_7ScaleInELST_0EEESU_EEEEEENS4_6LayoutINS5_IJSC_SC_SC_EEENS5_IJNSA_ILi0EEESZ_SZ_EEEEENS5_IJNS4_10UnderscoreES12_S12_EEEEENS4_13SM90_TMA_LOADENS4_14ComposedLayoutINS4_7SwizzleILi3ELi4ELi3EEENS4_18smem_ptr_flag_bitsILi8EEENSX_INS5_IJNSA_ILi8EEESH_EEENS5_IJSH_SC_EEEEEEEvNS4_8identityENS4_23SM90_TMA_LOAD_MULTICASTES1F_vS1G_EENS_8epilogue10collective18CollectiveEpilogueINS1J_23Sm100TmaWarpSpecializedILi4ELi2ELi32ELb0ELb0EEEJSI_NS5_IJNSX_ISF_SC_EES1O_EEESJ_SK_SJ_SK_NS1J_6fusion15FusionCallbacksIS1N_NS1Q_17LinearCombinationISJ_fSJ_fLNS_15FloatRoundStyleE2EEESI_S1P_JEEENS4_5SM1004TMEM4LOAD26SM100_TMEM_LOAD_16dp32b32xES15_NS16_INS17_ILi2ELi4ELi3EEES1A_NSX_INS5_IJS1B_SF_EEENS5_IJSF_SC_EEEEEEENS4_39AutoVectorizingCopyWithAssumedAlignmentILi128EEENS4_14SM90_TMA_STOREES24_S26_S26_EEEvvEEEEvNT_6ParamsE)
        /*0038*/ 	.word	0x00000000


	//----- nvinfo : EIATTR_MIN_STACK_SIZE
	.align		4
.L_28:
        /*003c*/ 	.byte	0x04, 0x12
        /*003e*/ 	.short	(.L_30 - .L_29)
	.align		4
.L_29:
        /*0040*/ 	.word	index@(_ZN7cutlass13device_kernelINS_4gemm6kernel13GemmUniversalIN4cute5tupleIJiiiiEEENS1_10collective13CollectiveMmaINS1_35MainloopSm100TmaUmmaWarpSpecializedILi5ELi2ELi4ENS5_IJNS4_1CILi2EEENSA_ILi1EEESC_EEEEENS5_IJNSA_ILi64EEENSA_ILi256EEENSA_ILi128EEEEEENS_12float_e5m2_tENS5_IJlSC_lEEESJ_SK_NS4_8TiledMMAINS4_8MMA_AtomIJNS4_10MMA_TraitsINS4_19SM100_MMA_F8F6F4_SSEJSJ_SJ_fSF_SG_NS4_17integral_constantINS4_4UMMA5MajorELSR_0EEESS_NSP_INSQ_7ScaleInELST_0EEESU_EEEEEENS4_6LayoutINS5_IJSC_SC_SC_EEENS5_IJNSA_ILi0EEESZ_SZ_EEEEENS5_IJNS4_10UnderscoreES12_S12_EEEEENS4_13SM90_TMA_LOADENS4_14ComposedLayoutINS4_7SwizzleILi3ELi4ELi3EEENS4_18smem_ptr_flag_bitsILi8EEENSX_INS5_IJNSA_ILi8EEESH_EEENS5_IJSH_SC_EEEEEEEvNS4_8identityENS4_23SM90_TMA_LOAD_MULTICASTES1F_vS1G_EENS_8epilogue10collective18CollectiveEpilogueINS1J_23Sm100TmaWarpSpecializedILi4ELi2ELi32ELb0ELb0EEEJSI_NS5_IJNSX_ISF_SC_EES1O_EEESJ_SK_SJ_SK_NS1J_6fusion15FusionCallbacksIS1N_NS1Q_17LinearCombinationISJ_fSJ_fLNS_15FloatRoundStyleE2EEESI_S1P_JEEENS4_5SM1004TMEM4LOAD26SM100_TMEM_LOAD_16dp32b32xES15_NS16_INS17_ILi2ELi4ELi3EEES1A_NSX_INS5_IJS1B_SF_EEENS5_IJSF_SC_EEEEEEENS4_39AutoVectorizingCopyWithAssumedAlignmentILi128EEENS4_14SM90_TMA_STOREES24_S26_S26_EEEvvEEEEvNT_6ParamsE)
        /*0044*/ 	.word	0x00000000
.L_30:


//--------------------- .nv.compat                --------------------------
	.section	.nv.compat,"",@"SHT_CUDA_COMPAT_INFO"
	.align	4
        /*0000*/ 	.byte	0x02, 0x09, 0x01, 0x00, 0x02, 0x02, 0x02, 0x00, 0x02, 0x05, 0x05, 0x00, 0x03, 0x07, 0x01, 0x01
        /*0010*/ 	.byte	0x02, 0x03, 0x01, 0x00, 0x02, 0x06, 0x01, 0x00, 0x04, 0x0b, 0x08, 0x00, 0x09, 0x00, 0x00, 0x00
        /*0020*/ 	.byte	0x00, 0x00, 0x00, 0x00


//--------------------- .nv.info._ZN7cutlass13device_kernelINS_4gemm6kernel13GemmUniversalIN4cute5tupleIJiiiiEEENS1_10collective13CollectiveMmaINS1_35MainloopSm100TmaUmmaWarpSpecializedILi5ELi2ELi4ENS5_IJNS4_1CILi2EEENSA_ILi1EEESC_EEEEENS5_IJNSA_ILi64EEENSA_ILi256EEENSA_ILi128EEEEEENS_12float_e5m2_tENS5_IJlSC_lEEESJ_SK_NS4_8TiledMMAINS4_8MMA_AtomIJNS4_10MMA_TraitsINS4_19SM100_MMA_F8F6F4_SSEJSJ_SJ_fSF_SG_NS4_17integral_constantINS4_4UMMA5MajorELSR_0EEESS_NSP_INSQ_7ScaleInELST_0EEESU_EEEEEENS4_6LayoutINS5_IJSC_SC_SC_EEENS5_IJNSA_ILi0EEESZ_SZ_EEEEENS5_IJNS4_10UnderscoreES12_S12_EEEEENS4_13SM90_TMA_LOADENS4_14ComposedLayoutINS4_7SwizzleILi3ELi4ELi3EEENS4_18smem_ptr_flag_bitsILi8EEENSX_INS5_IJNSA_ILi8EEESH_EEENS5_IJSH_SC_EEEEEEEvNS4_8identityENS4_23SM90_TMA_LOAD_MULTICASTES1F_vS1G_EENS_8epilogue10collective18CollectiveEpilogueINS1J_23Sm100TmaWarpSpecializedILi4ELi2ELi32ELb0ELb0EEEJSI_NS5_IJNSX_ISF_SC_EES1O_EEESJ_SK_SJ_SK_NS1J_6fusion15FusionCallbacksIS1N_NS1Q_17LinearCombinationISJ_fSJ_fLNS_15FloatRoundStyleE2EEESI_S1P_JEEENS4_5SM1004TMEM4LOAD26SM100_TMEM_LOAD_16dp32b32xES15_NS16_INS17_ILi2ELi4ELi3EEES1A_NSX_INS5_IJS1B_SF_EEENS5_IJSF_SC_EEEEEEENS4_39AutoVectorizingCopyWithAssumedAlignmentILi128EEENS4_14SM90_TMA_STOREES24_S26_S26_EEEvvEEEEvNT_6ParamsE --------------------------
	.section	.nv.info._ZN7cutlass13device_kernelINS_4gemm6kernel13GemmUniversalIN4cute5tupleIJiiiiEEENS1_10collective13CollectiveMmaINS1_35MainloopSm100TmaUmmaWarpSpecializedILi5ELi2ELi4ENS5_IJNS4_1CILi2EEENSA_ILi1EEESC_EEEEENS5_IJNSA_ILi64EEENSA_ILi256EEENSA_ILi128EEEEEENS_12float_e5m2_tENS5_IJlSC_lEEESJ_SK_NS4_8TiledMMAINS4_8MMA_AtomIJNS4_10MMA_TraitsINS4_19SM100_MMA_F8F6F4_SSEJSJ_SJ_fSF_SG_NS4_17integral_constantINS4_4UMMA5MajorELSR_0EEESS_NSP_INSQ_7ScaleInELST_0EEESU_EEEEEENS4_6LayoutINS5_IJSC_SC_SC_EEENS5_IJNSA_ILi0EEESZ_SZ_EEEEENS5_IJNS4_10UnderscoreES12_S12_EEEEENS4_13SM90_TMA_LOADENS4_14ComposedLayoutINS4_7SwizzleILi3ELi4ELi3EEENS4_18smem_ptr_flag_bitsILi8EEENSX_INS5_IJNSA_ILi8EEESH_EEENS5_IJSH_SC_EEEEEEEvNS4_8identityENS4_23SM90_TMA_LOAD_MULTICASTES1F_vS1G_EENS_8epilogue10collective18CollectiveEpilogueINS1J_23Sm100TmaWarpSpecializedILi4ELi2ELi32ELb0ELb0EEEJSI_NS5_IJNSX_ISF_SC_EES1O_EEESJ_SK_SJ_SK_NS1J_6fusion15FusionCallbacksIS1N_NS1Q_17LinearCombinationISJ_fSJ_fLNS_15FloatRoundStyleE2EEESI_S1P_JEEENS4_5SM1004TMEM4LOAD26SM100_TMEM_LOAD_16dp32b32xES15_NS16_INS17_ILi2ELi4ELi3EEES1A_NSX_INS5_IJS1B_SF_EEENS5_IJSF_SC_EEEEEEENS4_39AutoVectorizingCopyWithAssumedAlignmentILi128EEENS4_14SM90_TMA_STOREES24_S26_S26_EEEvvEEEEvNT_6ParamsE,"",@"SHT_CUDA_INFO"
	.sectionflags	@""
	.align	4


	//----- nvinfo : EIATTR_CUDA_API_VERSION
	.align		4
        /*0000*/ 	.byte	0x04, 0x37
        /*0002*/ 	.short	(.L_32 - .L_31)
.L_31:
        /*0004*/ 	.word	0x00000082


	//----- nvinfo : EIATTR_KPARAM_INFO
	.align		4
.L_32:
        /*0008*/ 	.byte	0x04, 0x17
        /*000a*/ 	.short	(.L_34 - .L_33)
.L_33:
        /*000c*/ 	.word	0x00000000
        /*0010*/ 	.short	0x0000
        /*0012*/ 	.short	0x0000
        /*0014*/ 	.byte	0x00, 0xf0, 0x01, 0x20


	//----- nvinfo : EIATTR_AT_ENTRY_FRAGMENTS
	.align		4
.L_34:
        /*0018*/ 	.byte	0x04, 0x4f
        /*001a*/ 	.short	(.L_36 - .L_35)


	//   ....[0]....
.L_35:
        /*001c*/ 	.word	0x00000006


	//----- nvinfo : EIATTR_RESERVED_SMEM_USED
	.align		4
.L_36:
        /*0020*/ 	.byte	0x01, 0x41
	.zero		2


	//----- nvinfo : EIATTR_SPARSE_MMA_MASK
	.align		4
        /*0024*/ 	.byte	0x03, 0x50
        /*0026*/ 	.short	0x0000


	//----- nvinfo : EIATTR_TCGEN05_1CTA_USED
	.align		4
        /*0028*/ 	.byte	0x01, 0x51
	.zero		2


	//----- nvinfo : EIATTR_MAXREG_COUNT
	.align		4
        /*002c*/ 	.byte	0x03, 0x1b
        /*002e*/ 	.short	0x00ff


	//----- nvinfo : EIATTR_NUM_BARRIERS
	.align		4
        /*0030*/ 	.byte	0x02, 0x4c
        /*0032*/ 	.byte	0x07
	.zero		1


	//----- nvinfo : EIATTR_EXTERNS
	.align		4
        /*0034*/ 	.byte	0x04, 0x0f
        /*0036*/ 	.short	(.L_38 - .L_37)


	//   ....[0]....
	.align		4
.L_37:
        /*0038*/ 	.word	index@(__assertfail)


	//----- nvinfo : EIATTR_MERCURY_ISA_VERSION
	.align		4
.L_38:
        /*003c*/ 	.byte	0x03, 0x5f
        /*003e*/ 	.short	0x0101


	//----- nvinfo : EIATTR_INT_WARP_WIDE_INSTR_OFFSETS
	.align		4
        /*0040*/ 	.byte	0x04, 0x31
        /*0042*/ 	.short	(.L_40 - .L_39)


	//   ....[0]....
.L_39:
        /*0044*/ 	.word	0x00003d70


	//   ....[1]....
        /*0048*/ 	.word	0x00003d90


	//   ....[2]....
        /*004c*/ 	.word	0x00003dc0


	//   ....[3]....
        /*0050*/ 	.word	0x000049d0


	//   ....[4]....
        /*0054*/ 	.word	0x00004a30


	//   ....[5]....
        /*0058*/ 	.word	0x00004b10


	//   ....[6]....
        /*005c*/ 	.word	0x00004b90


	//   ....[7]....
        /*0060*/ 	.word	0x00004c80


	//   ....[8]....
        /*0064*/ 	.word	0x00004d10


	//   ....[9]....
        /*0068*/ 	.word	0x00004e00


	//   ....[10]....
        /*006c*/ 	.word	0x00004eb0


	//----- nvinfo : EIATTR_COOP_GROUP_MASK_REGIDS
	.align		4
.L_40:
        /*0070*/ 	.byte	0x04, 0x29
        /*0072*/ 	.short	(.L_42 - .L_41)


	//   ....[0]....
.L_41:
        /*0074*/ 	.word	0xffffffff


	//   ....[1]....
        /*0078*/ 	.word	0xffffffff


	//   ....[2]....
        /*007c*/ 	.word	0xffffffff


	//   ....[3]....
        /*0080*/ 	.word	0xffffffff


	//   ....[4]....
        /*0084*/ 	.word	0xffffffff


	//   ....[5]....
        /*0088*/ 	.word	0xffffffff


	//   ....[6]....
        /*008c*/ 	.word	0xffffffff


	//   ....[7]....
        /*0090*/ 	.word	0xffffffff


	//   ....[8]....
        /*0094*/ 	.word	0xffffffff


	//   ....[9]....
        /*0098*/ 	.word	0xffffffff


	//   ....[10]....
        /*009c*/ 	.word	0xffffffff


	//   ....[11]....
        /*00a0*/ 	.word	0xffffffff


	//   ....[12]....
        /*00a4*/ 	.word	0xffffffff


	//   ....[13]....
        /*00a8*/ 	.word	0xffffffff


	//----- nvinfo : EIATTR_COOP_GROUP_INSTR_OFFSETS
	.align		4
.L_42:
        /*00ac*/ 	.byte	0x04, 0x28
        /*00ae*/ 	.short	(.L_44 - .L_43)


	//   ....[0]....
.L_43:
        /*00b0*/ 	.word	0x00000080


	//   ....[1]....
        /*00b4*/ 	.word	0x000004f0


	//   ....[2]....
        /*00b8*/ 	.word	0x000006b0


	//   ....[3]....
        /*00bc*/ 	.word	0x00000850


	//   ....[4]....
        /*00c0*/ 	.word	0x00000950


	//   ....[5]....
        /*00c4*/ 	.word	0x00000ac0


	//   ....[6]....
        /*00c8*/ 	.word	0x00000c60


	//   ....[7]....
        /*00cc*/ 	.word	0x00000e10


	//   ....[8]....
        /*00d0*/ 	.word	0x00001ff0


	//   ....[9]....
        /*00d4*/ 	.word	0x00002f60


	//   ....[10]....
        /*00d8*/ 	.word	0x00003170


	//   ....[11]....
        /*00dc*/ 	.word	0x000031a0


	//   ....[12]....
        /*00e0*/ 	.word	0x00003c50


	//   ....[13]....
        /*00e4*/ 	.word	0x00003e80


	//----- nvinfo : EIATTR_VRC_CTA_INIT_COUNT
	.align		4
.L_44:
        /*00e8*/ 	.byte	0x02, 0x4a
        /*00ea*/ 	.byte	0x80
	.zero		1


	//----- nvinfo : EIATTR_SYSCALL_OFFSETS
	.align		4
        /*00ec*/ 	.byte	0x04, 0x46
        /*00ee*/ 	.short	(.L_46 - .L_45)


	//   ....[0]....
.L_45:
        /*00f0*/ 	.word	0x00005b40


	//   ....[1]....
        /*00f4*/ 	.word	0x00005c80


	//   ....[2]....
        /*00f8*/ 	.word	0x000064b0


	//   ....[3]....
        /*00fc*/ 	.word	0x00007240


	//   ....[4]....
        /*0100*/ 	.word	0x00007f90


	//   ....[5]....
        /*0104*/ 	.word	0x00008d10


	//----- nvinfo : EIATTR_MBARRIER_INSTR_OFFSETS
	.align		4
.L_46:
        /*0108*/ 	.byte	0x04, 0x39
        /*010a*/ 	.short	(.L_48 - .L_47)


	//   ....[0]....
.L_47:
        /*010c*/ 	.word	0x00000600
        /*0110*/ 	.word	0x000000ff
        /*0114*/ 	.word	0x00000000
        /*0118*/ 	.short	0x0100
        /*011a*/ 	.byte	0x04
	.zero		1


	//   ....[1]....
        /*011c*/ 	.word	0x00000610
        /*0120*/ 	.word	0x000000ff
        /*0124*/ 	.word	0x00000028
        /*0128*/ 	.short	0x0100
        /*012a*/ 	.byte	0x04
	.zero		1


	//   ....[2]....
        /*012c*/ 	.word	0x00000620
        /*0130*/ 	.word	0x000000ff
        /*0134*/ 	.word	0x00000008
        /*0138*/ 	.short	0x0100
        /*013a*/ 	.byte	0x04
	.zero		1


	//   ....[3]....
        /*013c*/ 	.word	0x00000630
        /*0140*/ 	.word	0x000000ff
        /*0144*/ 	.word	0x00000030
        /*0148*/ 	.short	0x0100
        /*014a*/ 	.byte	0x04
	.zero		1


	//   ....[4]....
        /*014c*/ 	.word	0x00000640
        /*0150*/ 	.word	0x000000ff
        /*0154*/ 	.word	0x00000010
        /*0158*/ 	.short	0x0100
        /*015a*/ 	.byte	0x04
	.zero		1


	//   ....[5]....
        /*015c*/ 	.word	0x00000650
        /*0160*/ 	.word	0x000000ff
        /*0164*/ 	.word	0x00000038
        /*0168*/ 	.short	0x0100
        /*016a*/ 	.byte	0x04
	.zero		1


	//   ....[6]....
        /*016c*/ 	.word	0x00000660
        /*0170*/ 	.word	0x000000ff
        /*0174*/ 	.word	0x00000018
        /*0178*/ 	.short	0x0100
        /*017a*/ 	.byte	0x04
	.zero		1


	//   ....[7]....
        /*017c*/ 	.word	0x00000670
        /*0180*/ 	.word	0x000000ff
        /*0184*/ 	.word	0x00000040
        /*0188*/ 	.short	0x0100
        /*018a*/ 	.byte	0x04
	.zero		1


	//   ....[8]....
        /*018c*/ 	.word	0x00000680
        /*0190*/ 	.word	0x000000ff
        /*0194*/ 	.word	0x00000020
        /*0198*/ 	.short	0x0100
        /*019a*/ 	.byte	0x04
	.zero		1


	//   ....[9]....
        /*019c*/ 	.word	0x00000690
        /*01a0*/ 	.word	0x000000ff
        /*01a4*/ 	.word	0x00000048
        /*01a8*/ 	.short	0x0100
        /*01aa*/ 	.byte	0x04
	.zero		1


	//   ....[10]....
        /*01ac*/ 	.word	0x000007c0
        /*01b0*/ 	.word	0x000000ff
        /*01b4*/ 	.word	0x00000050
        /*01b8*/ 	.short	0x0100
        /*01ba*/ 	.byte	0x04
	.zero		1


	//   ....[11]....
        /*01bc*/ 	.word	0x000007d0
        /*01c0*/ 	.word	0x000000ff
        /*01c4*/ 	.word	0x00000070
        /*01c8*/ 	.short	0x0100
        /*01ca*/ 	.byte	0x04
	.zero		1


	//   ....[12]....
        /*01cc*/ 	.word	0x000007e0
        /*01d0*/ 	.word	0x000000ff
        /*01d4*/ 	.word	0x00000058
        /*01d8*/ 	.short	0x0100
        /*01da*/ 	.byte	0x04
	.zero		1


	//   ....[13]....
        /*01dc*/ 	.word	0x000007f0
        /*01e0*/ 	.word	0x000000ff
        /*01e4*/ 	.word	0x00000078
        /*01e8*/ 	.short	0x0100
        /*01ea*/ 	.byte	0x04
	.zero		1


	//   ....[14]....
        /*01ec*/ 	.word	0x00000800
        /*01f0*/ 	.word	0x000000ff
        /*01f4*/ 	.word	0x00000060
        /*01f8*/ 	.short	0x0100
        /*01fa*/ 	.byte	0x04
	.zero		1


	//   ....[15]....
        /*01fc*/ 	.word	0x00000810
        /*0200*/ 	.word	0x000000ff
        /*0204*/ 	.word	0x00000080
        /*0208*/ 	.short	0x0100
        /*020a*/ 	.byte	0x04
	.zero		1


	//   ....[16]....
        /*020c*/ 	.word	0x00000820
        /*0210*/ 	.word	0x000000ff
        /*0214*/ 	.word	0x00000068
        /*0218*/ 	.short	0x0100
        /*021a*/ 	.byte	0x04
	.zero		1


	//   ....[17]....
        /*021c*/ 	.word	0x00000830
        /*0220*/ 	.word	0x000000ff
        /*0224*/ 	.word	0x00000088
        /*0228*/ 	.short	0x0100
        /*022a*/ 	.byte	0x04
	.zero		1


	//   ....[18]....
        /*022c*/ 	.word	0x00000920
        /*0230*/ 	.word	0x000000ff
        /*0234*/ 	.word	0x00000090
        /*0238*/ 	.short	0x0100
        /*023a*/ 	.byte	0x06
	.zero		1


	//   ....[19]....
        /*023c*/ 	.word	0x00000930
        /*0240*/ 	.word	0x000000ff
        /*0244*/ 	.word	0x00000098
        /*0248*/ 	.short	0x0100
        /*024a*/ 	.byte	0x06
	.zero		1


	//   ....[20]....
        /*024c*/ 	.word	0x00000a70
        /*0250*/ 	.word	0x000000ff
        /*0254*/ 	.word	0x000000a0
        /*0258*/ 	.short	0x0100
        /*025a*/ 	.byte	0x06
	.zero		1


	//   ....[21]....
        /*025c*/ 	.word	0x00000a80
        /*0260*/ 	.word	0x000000ff
        /*0264*/ 	.word	0x000000b0
        /*0268*/ 	.short	0x0100
        /*026a*/ 	.byte	0x06
	.zero		1


	//   ....[22]....
        /*026c*/ 	.word	0x00000a90
        /*0270*/ 	.word	0x000000ff
        /*0274*/ 	.word	0x000000a8
        /*0278*/ 	.short	0x0100
        /*027a*/ 	.byte	0x06
	.zero		1


	//   ....[23]....
        /*027c*/ 	.word	0x00000aa0
        /*0280*/ 	.word	0x000000ff
        /*0284*/ 	.word	0x000000b8
        /*0288*/ 	.short	0x0100
        /*028a*/ 	.byte	0x06
	.zero		1


	//   ....[24]....
        /*028c*/ 	.word	0x00000bd0
        /*0290*/ 	.word	0x000000ff
        /*0294*/ 	.word	0x000000c0
        /*0298*/ 	.short	0x0100
        /*029a*/ 	.byte	0x04
	.zero		1


	//   ....[25]....
        /*029c*/ 	.word	0x00000be0
        /*02a0*/ 	.word	0x000000ff
        /*02a4*/ 	.word	0x000000e0
        /*02a8*/ 	.short	0x0100
        /*02aa*/ 	.byte	0x04
	.zero		1


	//   ....[26]....
        /*02ac*/ 	.word	0x00000bf0
        /*02b0*/ 	.word	0x000000ff
        /*02b4*/ 	.word	0x000000c8
        /*02b8*/ 	.short	0x0100
        /*02ba*/ 	.byte	0x04
	.zero		1


	//   ....[27]....
        /*02bc*/ 	.word	0x00000c00
        /*02c0*/ 	.word	0x000000ff
        /*02c4*/ 	.word	0x000000e8
        /*02c8*/ 	.short	0x0100
        /*02ca*/ 	.byte	0x04
	.zero		1


	//   ....[28]....
        /*02cc*/ 	.word	0x00000c10
        /*02d0*/ 	.word	0x000000ff
        /*02d4*/ 	.word	0x000000d0
        /*02d8*/ 	.short	0x0100
        /*02da*/ 	.byte	0x04
	.zero		1


	//   ....[29]....
        /*02dc*/ 	.word	0x00000c20
        /*02e0*/ 	.word	0x000000ff
        /*02e4*/ 	.word	0x000000f0
        /*02e8*/ 	.short	0x0100
        /*02ea*/ 	.byte	0x04
	.zero		1


	//   ....[30]....
        /*02ec*/ 	.word	0x00000c30
        /*02f0*/ 	.word	0x000000ff
        /*02f4*/ 	.word	0x000000d8
        /*02f8*/ 	.short	0x0100
        /*02fa*/ 	.byte	0x04
	.zero		1


	//   ....[31]....
        /*02fc*/ 	.word	0x00000c40
        /*0300*/ 	.word	0x000000ff
        /*0304*/ 	.word	0x000000f8
        /*0308*/ 	.short	0x0100
        /*030a*/ 	.byte	0x04
	.zero		1


	//   ....[32]....
        /*030c*/ 	.word	0x00000d30
        /*0310*/ 	.word	0x000000ff
        /*0314*/ 	.word	0x00000100
        /*0318*/ 	.short	0x0100
        /*031a*/ 	.byte	0x04
	.zero		1


	//   ....[33]....
        /*031c*/ 	.word	0x00000d40
        /*0320*/ 	.word	0x000000ff
        /*0324*/ 	.word	0x00000110
        /*0328*/ 	.short	0x0100
        /*032a*/ 	.byte	0x04
	.zero		1


	//   ....[34]....
        /*032c*/ 	.word	0x00000d50
        /*0330*/ 	.word	0x000000ff
        /*0334*/ 	.word	0x00000108
        /*0338*/ 	.short	0x0100
        /*033a*/ 	.byte	0x04
	.zero		1


	//   ....[35]....
        /*033c*/ 	.word	0x00000d60
        /*0340*/ 	.word	0x000000ff
        /*0344*/ 	.word	0x00000118
        /*0348*/ 	.short	0x0100
        /*034a*/ 	.byte	0x04
	.zero		1


	//   ....[36]....
        /*034c*/ 	.word	0x000018a0
        /*0350*/ 	.word	0x00000000
        /*0354*/ 	.word	0x00000110
        /*0358*/ 	.short	0x010a
        /*035a*/ 	.byte	0xff
	.zero		1


	//   ....[37]....
        /*035c*/ 	.word	0x000018c0
        /*0360*/ 	.word	0x00000000
        /*0364*/ 	.word	0x00000100
        /*0368*/ 	.short	0x0101
        /*036a*/ 	.byte	0xff
	.zero		1


	//   ....[38]....
        /*036c*/ 	.word	0x00001980
        /*0370*/ 	.word	0x000000ff
        /*0374*/ 	.word	0x00000028
        /*0378*/ 	.short	0x010a
        /*037a*/ 	.byte	0x04
	.zero		1


	//   ....[39]....
        /*037c*/ 	.word	0x00001a00
        /*0380*/ 	.word	0x000000ff
        /*0384*/ 	.word	0x00000028
        /*0388*/ 	.short	0x010a
        /*038a*/ 	.byte	0x21
	.zero		1


	//   ....[40]....
        /*038c*/ 	.word	0x00001b90
        /*0390*/ 	.word	0x000000ff
        /*0394*/ 	.word	0x00000028
        /*0398*/ 	.short	0x010a
        /*039a*/ 	.byte	0x08
	.zero		1


	//   ....[41]....
        /*039c*/ 	.word	0x00001cb0
        /*03a0*/ 	.word	0x000000ff
        /*03a4*/ 	.word	0x00000098
        /*03a8*/ 	.short	0x0101
        /*03aa*/ 	.byte	0x07
	.zero		1


	//   ....[42]....
        /*03ac*/ 	.word	0x00001cd0
        /*03b0*/ 	.word	0x000000ff
        /*03b4*/ 	.word	0x00000028
        /*03b8*/ 	.short	0x010a
        /*03ba*/ 	.byte	0x04
	.zero		1


	//   ....[43]....
        /*03bc*/ 	.word	0x00001d50
        /*03c0*/ 	.word	0x000000ff
        /*03c4*/ 	.word	0x00000028
        /*03c8*/ 	.short	0x010a
        /*03ca*/ 	.byte	0x09
	.zero		1


	//   ....[44]....
        /*03cc*/ 	.word	0x00001ef0
        /*03d0*/ 	.word	0x000000ff
        /*03d4*/ 	.word	0x00000028
        /*03d8*/ 	.short	0x010a
        /*03da*/ 	.byte	0x06
	.zero		1


	//   ....[45]....
        /*03dc*/ 	.word	0x00002020
        /*03e0*/ 	.word	0x00000003
        /*03e4*/ 	.word	0x000000a0
        /*03e8*/ 	.short	0x010a
        /*03ea*/ 	.byte	0xff
	.zero		1


	//   ....[46]....
        /*03ec*/ 	.word	0x00002170
        /*03f0*/ 	.word	0x00000000
        /*03f4*/ 	.word	0x00000000
        /*03f8*/ 	.short	0x0101
        /*03fa*/ 	.byte	0xff
	.zero		1


	//   ....[47]....
        /*03fc*/ 	.word	0x00002720
        /*0400*/ 	.word	0x000000ff
        /*0404*/ 	.word	0x00000000
        /*0408*/ 	.short	0x010a
        /*040a*/ 	.byte	0x04
	.zero		1


	//   ....[48]....
        /*040c*/ 	.word	0x000027b0
        /*0410*/ 	.word	0x000000ff
        /*0414*/ 	.word	0x00000000
        /*0418*/ 	.short	0x010a
        /*041a*/ 	.byte	0x05
	.zero		1


	//   ....[49]....
        /*041c*/ 	.word	0x00002840
        /*0420*/ 	.word	0x000000ff
        /*0424*/ 	.word	0x00000000
        /*0428*/ 	.short	0x010a
        /*042a*/ 	.byte	0x05
	.zero		1


	//   ....[50]....
        /*042c*/ 	.word	0x000028d0
        /*0430*/ 	.word	0x000000ff
        /*0434*/ 	.word	0x00000000
        /*0438*/ 	.short	0x010a
        /*043a*/ 	.byte	0x05
	.zero		1


	//   ....[51]....
        /*043c*/ 	.word	0x00002970
        /*0440*/ 	.word	0x00000000
        /*0444*/ 	.word	0x00000000
        /*0448*/ 	.short	0x010a
        /*044a*/ 	.byte	0xff
	.zero		1


	//   ....[52]....
        /*044c*/ 	.word	0x00002ab0
        /*0450*/ 	.word	0x00000002
        /*0454*/ 	.word	0x00000100
        /*0458*/ 	.short	0x010a
        /*045a*/ 	.byte	0xff
	.zero		1


	//   ....[53]....
        /*045c*/ 	.word	0x00002b10
        /*0460*/ 	.word	0x00000004
        /*0464*/ 	.word	0x00000000
        /*0468*/ 	.short	0x0101
        /*046a*/ 	.byte	0xff
	.zero		1


	//   ....[54]....
        /*046c*/ 	.word	0x00002b30
        /*0470*/ 	.word	0x000000ff
        /*0474*/ 	.word	0x000000b0
        /*0478*/ 	.short	0x010a
        /*047a*/ 	.byte	0x04
	.zero		1


	//   ....[55]....
        /*047c*/ 	.word	0x00002c50
        /*0480*/ 	.word	0x00000002
        /*0484*/ 	.word	0x000000a0
        /*0488*/ 	.short	0x010a
        /*048a*/ 	.byte	0xff
	.zero		1


	//   ....[56]....
        /*048c*/ 	.word	0x00002d60
        /*0490*/ 	.word	0x00000002
        /*0494*/ 	.word	0x00000000
        /*0498*/ 	.short	0x0101
        /*049a*/ 	.byte	0xff
	.zero		1


	//   ....[57]....
        /*049c*/ 	.word	0x00002df0
        /*04a0*/ 	.word	0x000000ff
        /*04a4*/ 	.word	0x000000b0
        /*04a8*/ 	.short	0x0106
        /*04aa*/ 	.byte	0x04
	.zero		1


	//   ....[58]....
        /*04ac*/ 	.word	0x00002e10
        /*04b0*/ 	.word	0x000000ff
        /*04b4*/ 	.word	0x000000b0
        /*04b8*/ 	.short	0x010a
        /*04ba*/ 	.byte	0x04
	.zero		1


	//   ....[59]....
        /*04bc*/ 	.word	0x00002ea0
        /*04c0*/ 	.word	0x000000ff
        /*04c4*/ 	.word	0x000000b0
        /*04c8*/ 	.short	0x0106
        /*04ca*/ 	.byte	0x07
	.zero		1


	//   ....[60]....
        /*04cc*/ 	.word	0x00002ee0
        /*04d0*/ 	.word	0x00000000
        /*04d4*/ 	.word	0x000000b0
        /*04d8*/ 	.short	0x010a
        /*04da*/ 	.byte	0xff
	.zero		1


	//   ....[61]....
        /*04dc*/ 	.word	0x00003440
        /*04e0*/ 	.word	0x00000000
        /*04e4*/ 	.word	0x000000a0
        /*04e8*/ 	.short	0x010a
        /*04ea*/ 	.byte	0xff
	.zero		1


	//   ....[62]....
        /*04ec*/ 	.word	0x00003540
        /*04f0*/ 	.word	0x00000003
        /*04f4*/ 	.word	0x00000000
        /*04f8*/ 	.short	0x0101
        /*04fa*/ 	.byte	0xff
	.zero		1


	//   ....[63]....
        /*04fc*/ 	.word	0x00003550
        /*0500*/ 	.word	0x000000ff
        /*0504*/ 	.word	0x00000000
        /*0508*/ 	.short	0x010a
        /*050a*/ 	.byte	0x04
	.zero		1


	//   ....[64]....
        /*050c*/ 	.word	0x000035d0
        /*0510*/ 	.word	0x000000ff
        /*0514*/ 	.word	0x000000e0
        /*0518*/ 	.short	0x010a
        /*051a*/ 	.byte	0x1f
	.zero		1


	//   ....[65]....
        /*051c*/ 	.word	0x000036b0
        /*0520*/ 	.word	0x000000ff
        /*0524*/ 	.word	0x00000000
        /*0528*/ 	.short	0x010a
        /*052a*/ 	.byte	0x05
	.zero		1


	//   ....[66]....
        /*052c*/ 	.word	0x000037f0
        /*0530*/ 	.word	0x000000ff
        /*0534*/ 	.word	0x00000000
        /*0538*/ 	.short	0x010a
        /*053a*/ 	.byte	0x04
	.zero		1


	//   ....[67]....
        /*053c*/ 	.word	0x00003a80
        /*0540*/ 	.word	0x000000ff
        /*0544*/ 	.word	0x00000000
        /*0548*/ 	.short	0x010a
        /*054a*/ 	.byte	0x04
	.zero		1


	//   ....[68]....
        /*054c*/ 	.word	0x00003b10
        /*0550*/ 	.word	0x000000ff
        /*0554*/ 	.word	0x00000000
        /*0558*/ 	.short	0x010a
        /*055a*/ 	.byte	0x05
	.zero		1


	//   ....[69]....
        /*055c*/ 	.word	0x00003ba0
        /*0560*/ 	.word	0x000000ff
        /*0564*/ 	.word	0x00000000
        /*0568*/ 	.short	0x010a
        /*056a*/ 	.byte	0x05
	.zero		1


	//   ....[70]....
        /*056c*/ 	.word	0x00003c30
        /*0570*/ 	.word	0x000000ff
        /*0574*/ 	.word	0x00000000
        /*0578*/ 	.short	0x010a
        /*057a*/ 	.byte	0x04
	.zero		1


	//   ....[71]....
        /*057c*/ 	.word	0x00004190
        /*0580*/ 	.word	0x00000008
        /*0584*/ 	.word	0x000000a0
        /*0588*/ 	.short	0x010a
        /*058a*/ 	.byte	0xff
	.zero		1


	//   ....[72]....
        /*058c*/ 	.word	0x00004300
        /*0590*/ 	.word	0x00000000
        /*0594*/ 	.word	0x00000000
        /*0598*/ 	.short	0x0101
        /*059a*/ 	.byte	0xff
	.zero		1


	//   ....[73]....
        /*059c*/ 	.word	0x000047e0
        /*05a0*/ 	.word	0x000000ff
        /*05a4*/ 	.word	0x00000098
        /*05a8*/ 	.short	0x010a
        /*05aa*/ 	.byte	0x15
	.zero		1


	//   ....[74]....
        /*05ac*/ 	.word	0x00004970
        /*05b0*/ 	.word	0x000000ff
        /*05b4*/ 	.word	0x00000070
        /*05b8*/ 	.short	0x010a
        /*05ba*/ 	.byte	0x15
	.zero		1


	//   ....[75]....
        /*05bc*/ 	.word	0x00004ac0
        /*05c0*/ 	.word	0x000000ff
        /*05c4*/ 	.word	0x00000050
        /*05c8*/ 	.short	0x010b
        /*05ca*/ 	.byte	0x15
	.zero		1


	//   ....[76]....
        /*05cc*/ 	.word	0x00004ad0
        /*05d0*/ 	.word	0x000000ff
        /*05d4*/ 	.word	0x00000000
        /*05d8*/ 	.short	0x0101
        /*05da*/ 	.byte	0x32
	.zero		1


	//   ....[77]....
        /*05dc*/ 	.word	0x00004ae0
        /*05e0*/ 	.word	0x000000ff
        /*05e4*/ 	.word	0x00000078
        /*05e8*/ 	.short	0x010a
        /*05ea*/ 	.byte	0x15
	.zero		1


	//   ....[78]....
        /*05ec*/ 	.word	0x00004c30
        /*05f0*/ 	.word	0x000000ff
        /*05f4*/ 	.word	0x00000058
        /*05f8*/ 	.short	0x010b
        /*05fa*/ 	.byte	0x15
	.zero		1


	//   ....[79]....
        /*05fc*/ 	.word	0x00004c40
        /*0600*/ 	.word	0x000000ff
        /*0604*/ 	.word	0x00000000
        /*0608*/ 	.short	0x0101
        /*060a*/ 	.byte	0x31
	.zero		1


	//   ....[80]....
        /*060c*/ 	.word	0x00004c50
        /*0610*/ 	.word	0x000000ff
        /*0614*/ 	.word	0x00000080
        /*0618*/ 	.short	0x010a
        /*061a*/ 	.byte	0x15
	.zero		1


	//   ....[81]....
        /*061c*/ 	.word	0x00004db0
        /*0620*/ 	.word	0x000000ff
        /*0624*/ 	.word	0x00000060
        /*0628*/ 	.short	0x010b
        /*062a*/ 	.byte	0x15
	.zero		1


	//   ....[82]....
        /*062c*/ 	.word	0x00004dc0
        /*0630*/ 	.word	0x000000ff
        /*0634*/ 	.word	0x00000000
        /*0638*/ 	.short	0x0101
        /*063a*/ 	.byte	0x30
	.zero		1


	//   ....[83]....
        /*063c*/ 	.word	0x00004dd0
        /*0640*/ 	.word	0x000000ff
        /*0644*/ 	.word	0x00000088
        /*0648*/ 	.short	0x010a
        /*064a*/ 	.byte	0x15
	.zero		1


	//   ....[84]....
        /*064c*/ 	.word	0x00004fc0
        /*0650*/ 	.word	0x000000ff
        /*0654*/ 	.word	0x00000068
        /*0658*/ 	.short	0x010b
        /*065a*/ 	.byte	0x15
	.zero		1


	//   ....[85]....
        /*065c*/ 	.word	0x00004fd0
        /*0660*/ 	.word	0x000000ff
        /*0664*/ 	.word	0x00000000
        /*0668*/ 	.short	0x0101
        /*066a*/ 	.byte	0x2b
	.zero		1


	//   ....[86]....
        /*066c*/ 	.word	0x00005000
        /*0670*/ 	.word	0x000000ff
        /*0674*/ 	.word	0x00000070
        /*0678*/ 	.short	0x010a
        /*067a*/ 	.byte	0x15
	.zero		1


	//   ....[87]....
        /*067c*/ 	.word	0x00005020
        /*0680*/ 	.word	0x000000ff
        /*0684*/ 	.word	0x00000078
        /*0688*/ 	.short	0x010a
        /*068a*/ 	.byte	0x15
	.zero		1


	//   ....[88]....
        /*068c*/ 	.word	0x00005040
        /*0690*/ 	.word	0x000000ff
        /*0694*/ 	.word	0x00000080
        /*0698*/ 	.short	0x010a
        /*069a*/ 	.byte	0x15
	.zero		1


	//   ....[89]....
        /*069c*/ 	.word	0x00005080
        /*06a0*/ 	.word	0x00000000
        /*06a4*/ 	.word	0x00000088
        /*06a8*/ 	.short	0x010a
        /*06aa*/ 	.byte	0xff
	.zero		1


	//   ....[90]....
        /*06ac*/ 	.word	0x000053d0
        /*06b0*/ 	.word	0x00000003
        /*06b4*/ 	.word	0x000000a0
        /*06b8*/ 	.short	0x010a
        /*06ba*/ 	.byte	0xff
	.zero		1


	//   ....[91]....
        /*06bc*/ 	.word	0x00005550
        /*06c0*/ 	.word	0x00000000
        /*06c4*/ 	.word	0x00000000
        /*06c8*/ 	.short	0x0101
        /*06ca*/ 	.byte	0xff
	.zero		1


	//   ....[92]....
        /*06cc*/ 	.word	0x000060a0
        /*06d0*/ 	.word	0x00000002
        /*06d4*/ 	.word	0x00000050
        /*06d8*/ 	.short	0x010a
        /*06da*/ 	.byte	0xff
	.zero		1


	//   ....[93]....
        /*06dc*/ 	.word	0x00006110
        /*06e0*/ 	.word	0x00000047
        /*06e4*/ 	.word	0x000000c0
        /*06e8*/ 	.short	0x010a
        /*06ea*/ 	.byte	0xff
	.zero		1


	//   ....[94]....
        /*06ec*/ 	.word	0x00006200
        /*06f0*/ 	.word	0x00000002
        /*06f4*/ 	.word	0x00000050
        /*06f8*/ 	.short	0x010a
        /*06fa*/ 	.byte	0xff
	.zero		1


	//   ....[95]....
        /*06fc*/ 	.word	0x00006310
        /*0700*/ 	.word	0x00000000
        /*0704*/ 	.word	0x00000000
        /*0708*/ 	.short	0x0101
        /*070a*/ 	.byte	0xff
	.zero		1


	//   ....[96]....
        /*070c*/ 	.word	0x00006390
        /*0710*/ 	.word	0x00000047
        /*0714*/ 	.word	0x000000c0
        /*0718*/ 	.short	0x010a
        /*071a*/ 	.byte	0xff
	.zero		1


	//   ....[97]....
        /*071c*/ 	.word	0x00006ee0
        /*0720*/ 	.word	0x00000070
        /*0724*/ 	.word	0x00000050
        /*0728*/ 	.short	0x010a
        /*072a*/ 	.byte	0xff
	.zero		1


	//   ....[98]....
        /*072c*/ 	.word	0x00006fb0
        /*0730*/ 	.word	0x00000070
        /*0734*/ 	.word	0x00000050
        /*0738*/ 	.short	0x010a
        /*073a*/ 	.byte	0xff
	.zero		1


	//   ....[99]....
        /*073c*/ 	.word	0x000070c0
        /*0740*/ 	.word	0x00000000
        /*0744*/ 	.word	0x00000000
        /*0748*/ 	.short	0x0101
        /*074a*/ 	.byte	0xff
	.zero		1


	//   ....[100]....
        /*074c*/ 	.word	0x00007c30
        /*0750*/ 	.word	0x00000070
        /*0754*/ 	.word	0x00000050
        /*0758*/ 	.short	0x010a
        /*075a*/ 	.byte	0xff
	.zero		1


	//   ....[101]....
        /*075c*/ 	.word	0x00007d00
        /*0760*/ 	.word	0x00000070
        /*0764*/ 	.word	0x00000050
        /*0768*/ 	.short	0x010a
        /*076a*/ 	.byte	0xff
	.zero		1


	//   ....[102]....
        /*076c*/ 	.word	0x00007e10
        /*0770*/ 	.word	0x00000000
        /*0774*/ 	.word	0x00000000
        /*0778*/ 	.short	0x0101
        /*077a*/ 	.byte	0xff
	.zero		1


	//   ....[103]....
        /*077c*/ 	.word	0x000089b0
        /*0780*/ 	.word	0x00000066
        /*0784*/ 	.word	0x00000050
        /*0788*/ 	.short	0x010a
        /*078a*/ 	.byte	0xff
	.zero		1


	//   ....[104]....
        /*078c*/ 	.word	0x00008a80
        /*0790*/ 	.word	0x00000066
        /*0794*/ 	.word	0x00000050
        /*0798*/ 	.short	0x010a
        /*079a*/ 	.byte	0xff
	.zero		1


	//   ....[105]....
        /*079c*/ 	.word	0x00008b90
        /*07a0*/ 	.word	0x00000000
        /*07a4*/ 	.word	0x00000000
        /*07a8*/ 	.short	0x0101
        /*07aa*/ 	.byte	0xff
	.zero		1


	//   ....[106]....
        /*07ac*/ 	.word	0x00009020
        /*07b0*/ 	.word	0x000000ff
        /*07b4*/ 	.word	0x00000000
        /*07b8*/ 	.short	0x0101
        /*07ba*/ 	.byte	0x04
	.zero		1


	//   ....[107]....
        /*07bc*/ 	.word	0x00009830
        /*07c0*/ 	.word	0x00000000
        /*07c4*/ 	.word	0x00000110
        /*07c8*/ 	.short	0x010a
        /*07ca*/ 	.byte	0xff
	.zero		1


	//   ....[108]....
        /*07cc*/ 	.word	0x00009890
        /*07d0*/ 	.word	0x00000000
        /*07d4*/ 	.word	0x00000028
        /*07d8*/ 	.short	0x010a
        /*07da*/ 	.byte	0xff
	.zero		1


	//   ....[109]....
        /*07dc*/ 	.word	0x000098f0
        /*07e0*/ 	.word	0x00000000
        /*07e4*/ 	.word	0x00000028
        /*07e8*/ 	.short	0x010a
        /*07ea*/ 	.byte	0xff
	.zero		1


	//   ....[110]....
        /*07ec*/ 	.word	0x00009940
        /*07f0*/ 	.word	0x00000003
        /*07f4*/ 	.word	0x000000a0
        /*07f8*/ 	.short	0x010a
        /*07fa*/ 	.byte	0xff
	.zero		1


	//   ....[111]....
        /*07fc*/ 	.word	0x000099a0
        /*0800*/ 	.word	0x00000000
        /*0804*/ 	.word	0x00000000
        /*0808*/ 	.short	0x010a
        /*080a*/ 	.byte	0xff
	.zero		1


	//   ....[112]....
        /*080c*/ 	.word	0x00009a00
        /*0810*/ 	.word	0x00000000
        /*0814*/ 	.word	0x00000000
        /*0818*/ 	.short	0x010a
        /*081a*/ 	.byte	0xff
	.zero		1


	//   ....[113]....
        /*081c*/ 	.word	0x00009a60
        /*0820*/ 	.word	0x00000000
        /*0824*/ 	.word	0x00000000
        /*0828*/ 	.short	0x010a
        /*082a*/ 	.byte	0xff
	.zero		1


	//   ....[114]....
        /*082c*/ 	.word	0x00009ac0
        /*0830*/ 	.word	0x00000000
        /*0834*/ 	.word	0x00000000
        /*0838*/ 	.short	0x010a
        /*083a*/ 	.byte	0xff
	.zero		1


	//   ....[115]....
        /*083c*/ 	.word	0x00009b10
        /*0840*/ 	.word	0x00000002
        /*0844*/ 	.word	0x00000100
        /*0848*/ 	.short	0x010a
        /*084a*/ 	.byte	0xff
	.zero		1


	//   ....[116]....
        /*084c*/ 	.word	0x00009b70
        /*0850*/ 	.word	0x00000002
        /*0854*/ 	.word	0x000000b0
        /*0858*/ 	.short	0x010a
        /*085a*/ 	.byte	0xff
	.zero		1


	//   ....[117]....
        /*085c*/ 	.word	0x00009bc0
        /*0860*/ 	.word	0x00000002
        /*0864*/ 	.word	0x000000a0
        /*0868*/ 	.short	0x010a
        /*086a*/ 	.byte	0xff
	.zero		1


	//   ....[118]....
        /*086c*/ 	.word	0x00009c20
        /*0870*/ 	.word	0x00000000
        /*0874*/ 	.word	0x000000b0
        /*0878*/ 	.short	0x010a
        /*087a*/ 	.byte	0xff
	.zero		1


	//   ....[119]....
        /*087c*/ 	.word	0x00009c70
        /*0880*/ 	.word	0x00000000
        /*0884*/ 	.word	0x000000a0
        /*0888*/ 	.short	0x010a
        /*088a*/ 	.byte	0xff
	.zero		1


	//   ....[120]....
        /*088c*/ 	.word	0x00009cd0
        /*0890*/ 	.word	0x00000003
        /*0894*/ 	.word	0x000000e0
        /*0898*/ 	.short	0x010a
        /*089a*/ 	.byte	0xff
	.zero		1


	//   ....[121]....
        /*089c*/ 	.word	0x00009d30
        /*08a0*/ 	.word	0x00000000
        /*08a4*/ 	.word	0x00000000
        /*08a8*/ 	.short	0x010a
        /*08aa*/ 	.byte	0xff
	.zero		1


	//   ....[122]....
        /*08ac*/ 	.word	0x00009d90
        /*08b0*/ 	.word	0x00000000
        /*08b4*/ 	.word	0x00000000
        /*08b8*/ 	.short	0x010a
        /*08ba*/ 	.byte	0xff
	.zero		1


	//   ....[123]....
        /*08bc*/ 	.word	0x00009df0
        /*08c0*/ 	.word	0x00000000
        /*08c4*/ 	.word	0x00000000
        /*08c8*/ 	.short	0x010a
        /*08ca*/ 	.byte	0xff
	.zero		1


	//   ....[124]....
        /*08cc*/ 	.word	0x00009e50
        /*08d0*/ 	.word	0x00000000
        /*08d4*/ 	.word	0x00000000
        /*08d8*/ 	.short	0x010a
        /*08da*/ 	.byte	0xff
	.zero		1


	//   ....[125]....
        /*08dc*/ 	.word	0x00009eb0
        /*08e0*/ 	.word	0x00000000
        /*08e4*/ 	.word	0x00000000
        /*08e8*/ 	.short	0x010a
        /*08ea*/ 	.byte	0xff
	.zero		1


	//   ....[126]....
        /*08ec*/ 	.word	0x00009f00
        /*08f0*/ 	.word	0x00000008
        /*08f4*/ 	.word	0x000000a0
        /*08f8*/ 	.short	0x010a
        /*08fa*/ 	.byte	0xff
	.zero		1


	//   ....[127]....
        /*08fc*/ 	.word	0x00009f60
        /*0900*/ 	.word	0x00000000
        /*0904*/ 	.word	0x00000098
        /*0908*/ 	.short	0x010a
        /*090a*/ 	.byte	0xff
	.zero		1


	//   ....[128]....
        /*090c*/ 	.word	0x00009fc0
        /*0910*/ 	.word	0x00000005
        /*0914*/ 	.word	0x00000070
        /*0918*/ 	.short	0x010a
        /*091a*/ 	.byte	0xff
	.zero		1


	//   ....[129]....
        /*091c*/ 	.word	0x0000a020
        /*0920*/ 	.word	0x00000005
        /*0924*/ 	.word	0x00000078
        /*0928*/ 	.short	0x010a
        /*092a*/ 	.byte	0xff
	.zero		1


	//   ....[130]....
        /*092c*/ 	.word	0x0000a080
        /*0930*/ 	.word	0x00000005
        /*0934*/ 	.word	0x00000080
        /*0938*/ 	.short	0x010a
        /*093a*/ 	.byte	0xff
	.zero		1


	//   ....[131]....
        /*093c*/ 	.word	0x0000a0e0
        /*0940*/ 	.word	0x00000005
        /*0944*/ 	.word	0x00000088
        /*0948*/ 	.short	0x010a
        /*094a*/ 	.byte	0xff
	.zero		1


	//   ....[132]....
        /*094c*/ 	.word	0x0000a140
        /*0950*/ 	.word	0x00000000
        /*0954*/ 	.word	0x00000070
        /*0958*/ 	.short	0x010a
        /*095a*/ 	.byte	0xff
	.zero		1


	//   ....[133]....
        /*095c*/ 	.word	0x0000a1a0
        /*0960*/ 	.word	0x00000000
        /*0964*/ 	.word	0x00000078
        /*0968*/ 	.short	0x010a
        /*096a*/ 	.byte	0xff
	.zero		1


	//   ....[134]....
        /*096c*/ 	.word	0x0000a200
        /*0970*/ 	.word	0x00000000
        /*0974*/ 	.word	0x00000080
        /*0978*/ 	.short	0x010a
        /*097a*/ 	.byte	0xff
	.zero		1


	//   ....[135]....
        /*097c*/ 	.word	0x0000a250
        /*0980*/ 	.word	0x00000003
        /*0984*/ 	.word	0x000000a0
        /*0988*/ 	.short	0x010a
        /*098a*/ 	.byte	0xff
	.zero		1


	//   ....[136]....
        /*098c*/ 	.word	0x0000a2a0
        /*0990*/ 	.word	0x00000002
        /*0994*/ 	.word	0x00000050
        /*0998*/ 	.short	0x010a
        /*099a*/ 	.byte	0xff
	.zero		1


	//   ....[137]....
        /*099c*/ 	.word	0x0000a2f0
        /*09a0*/ 	.word	0x00000047
        /*09a4*/ 	.word	0x000000c0
        /*09a8*/ 	.short	0x010a
        /*09aa*/ 	.byte	0xff
	.zero		1


	//   ....[138]....
        /*09ac*/ 	.word	0x0000a340
        /*09b0*/ 	.word	0x00000070
        /*09b4*/ 	.word	0x00000050
        /*09b8*/ 	.short	0x010a
        /*09ba*/ 	.byte	0xff
	.zero		1


	//   ....[139]....
        /*09bc*/ 	.word	0x0000a390
        /*09c0*/ 	.word	0x00000070
        /*09c4*/ 	.word	0x00000050
        /*09c8*/ 	.short	0x010a
        /*09ca*/ 	.byte	0xff
	.zero		1


	//   ....[140]....
        /*09cc*/ 	.word	0x0000a3e0
        /*09d0*/ 	.word	0x00000066
        /*09d4*/ 	.word	0x00000050
        /*09d8*/ 	.short	0x010a
        /*09da*/ 	.byte	0xff
	.zero		1


	//----- nvinfo : EIATTR_NUM_MBARRIERS
	.align		4
.L_48:
        /*09dc*/ 	.byte	0x03, 0x38
        /*09de*/ 	.short	0x0024


	//----- nvinfo : EIATTR_EXIT_INSTR_OFFSETS
	.align		4
        /*09e0*/ 	.byte	0x04, 0x1c
        /*09e2*/ 	.short	(.L_50 - .L_49)


	//   ....[0]....
.L_49:
        /*09e4*/ 	.word	0x000029a0


	//   ....[1]....
        /*09e8*/ 	.word	0x00002eb0


	//   ....[2]....
        /*09ec*/ 	.word	0x00002f10


	//   ....[3]....
        /*09f0*/ 	.word	0x00003e90


	//   ....[4]....
        /*09f4*/ 	.word	0x000050b0


	//   ....[5]....
        /*09f8*/ 	.word	0x000050f0


	//   ....[6]....
        /*09fc*/ 	.word	0x00009820


	//----- nvinfo : EIATTR_MAX_THREADS
	.align		4
.L_50:
        /*0a00*/ 	.byte	0x04, 0x05
        /*0a02*/ 	.short	(.L_52 - .L_51)
.L_51:
        /*0a04*/ 	.word	0x00000100
        /*0a08*/ 	.word	0x00000001
        /*0a0c*/ 	.word	0x00000001


	//----- nvinfo : EIATTR_CRS_STACK_SIZE
	.align		4
.L_52:
        /*0a10*/ 	.byte	0x04, 0x1e
        /*0a12*/ 	.short	(.L_54 - .L_53)
.L_53:
        /*0a14*/ 	.word	0x00000000


	//----- nvinfo : EIATTR_CBANK_PARAM_SIZE
	.align		4
.L_54:
        /*0a18*/ 	.byte	0x03, 0x19
        /*0a1a*/ 	.short	0x0800


	//----- nvinfo : EIATTR_PARAM_CBANK
	.align		4
        /*0a1c*/ 	.byte	0x04, 0x0a
        /*0a1e*/ 	.short	(.L_56 - .L_55)
	.align		4
.L_55:
        /*0a20*/ 	.word	index@(.nv.constant0._ZN7cutlass13device_kernelINS_4gemm6kernel13GemmUniversalIN4cute5tupleIJiiiiEEENS1_10collective13CollectiveMmaINS1_35MainloopSm100TmaUmmaWarpSpecializedILi5ELi2ELi4ENS5_IJNS4_1CILi2EEENSA_ILi1EEESC_EEEEENS5_IJNSA_ILi64EEENSA_ILi256EEENSA_ILi128EEEEEENS_12float_e5m2_tENS5_IJlSC_lEEESJ_SK_NS4_8TiledMMAINS4_8MMA_AtomIJNS4_10MMA_TraitsINS4_19SM100_MMA_F8F6F4_SSEJSJ_SJ_fSF_SG_NS4_17integral_constantINS4_4UMMA5MajorELSR_0EEESS_NSP_INSQ_7ScaleInELST_0EEESU_EEEEEENS4_6LayoutINS5_IJSC_SC_SC_EEENS5_IJNSA_ILi0EEESZ_SZ_EEEEENS5_IJNS4_10UnderscoreES12_S12_EEEEENS4_13SM90_TMA_LOADENS4_14ComposedLayoutINS4_7SwizzleILi3ELi4ELi3EEENS4_18smem_ptr_flag_bitsILi8EEENSX_INS5_IJNSA_ILi8EEESH_EEENS5_IJSH_SC_EEEEEEEvNS4_8identityENS4_23SM90_TMA_LOAD_MULTICASTES1F_vS1G_EENS_8epilogue10collective18CollectiveEpilogueINS1J_23Sm100TmaWarpSpecializedILi4ELi2ELi32ELb0ELb0EEEJSI_NS5_IJNSX_ISF_SC_EES1O_EEESJ_SK_SJ_SK_NS1J_6fusion15FusionCallbacksIS1N_NS1Q_17LinearCombinationISJ_fSJ_fLNS_15FloatRoundStyleE2EEESI_S1P_JEEENS4_5SM1004TMEM4LOAD26SM100_TMEM_LOAD_16dp32b32xES15_NS16_INS17_ILi2ELi4ELi3EEES1A_NSX_INS5_IJS1B_SF_EEENS5_IJSF_SC_EEEEEEENS4_39AutoVectorizingCopyWithAssumedAlignmentILi128EEENS4_14SM90_TMA_STOREES24_S26_S26_EEEvvEEEEvNT_6ParamsE)
        /*0a24*/ 	.short	0x0380
        /*0a26*/ 	.short	0x0800


	//----- nvinfo : EIATTR_SW_WAR
	.align		4
.L_56:
        /*0a28*/ 	.byte	0x04, 0x36
        /*0a2a*/ 	.short	(.L_58 - .L_57)
.L_57:
        /*0a2c*/ 	.word	0x00000008
.L_58:


//--------------------- .nv.callgraph             --------------------------
	.section	.nv.callgraph,"",@"SHT_CUDA_CALLGRAPH"
	.align	4
	.sectionentsize	8
	.align		4
        /*0000*/ 	.word	0x00000000
	.align		4
        /*0004*/ 	.word	0xffffffff
	.align		4
        /*0008*/ 	.word	index@(_ZN7cutlass13device_kernelINS_4gemm6kernel13GemmUniversalIN4cute5tupleIJiiiiEEENS1_10collective13CollectiveMmaINS1_35MainloopSm100TmaUmmaWarpSpecializedILi5ELi2ELi4ENS5_IJNS4_1CILi2EEENSA_ILi1EEESC_EEEEENS5_IJNSA_ILi64EEENSA_ILi256EEENSA_ILi128EEEEEENS_12float_e5m2_tENS5_IJlSC_lEEESJ_SK_NS4_8TiledMMAINS4_8MMA_AtomIJNS4_10MMA_TraitsINS4_19SM100_MMA_F8F6F4_SSEJSJ_SJ_fSF_SG_NS4_17integral_constantINS4_4UMMA5MajorELSR_0EEESS_NSP_INSQ_7ScaleInELST_0EEESU_EEEEEENS4_6LayoutINS5_IJSC_SC_SC_EEENS5_IJNSA_ILi0EEESZ_SZ_EEEEENS5_IJNS4_10UnderscoreES12_S12_EEEEENS4_13SM90_TMA_LOADENS4_14ComposedLayoutINS4_7SwizzleILi3ELi4ELi3EEENS4_18smem_ptr_flag_bitsILi8EEENSX_INS5_IJNSA_ILi8EEESH_EEENS5_IJSH_SC_EEEEEEEvNS4_8identityENS4_23SM90_TMA_LOAD_MULTICASTES1F_vS1G_EENS_8epilogue10collective18CollectiveEpilogueINS1J_23Sm100TmaWarpSpecializedILi4ELi2ELi32ELb0ELb0EEEJSI_NS5_IJNSX_ISF_SC_EES1O_EEESJ_SK_SJ_SK_NS1J_6fusion15FusionCallbacksIS1N_NS1Q_17LinearCombinationISJ_fSJ_fLNS_15FloatRoundStyleE2EEESI_S1P_JEEENS4_5SM1004TMEM4LOAD26SM100_TMEM_LOAD_16dp32b32xES15_NS16_INS17_ILi2ELi4ELi3EEES1A_NSX_INS5_IJS1B_SF_EEENS5_IJSF_SC_EEEEEEENS4_39AutoVectorizingCopyWithAssumedAlignmentILi128EEENS4_14SM90_TMA_STOREES24_S26_S26_EEEvvEEEEvNT_6ParamsE)
	.align		4
        /*000c*/ 	.word	index@(__assertfail)
	.align		4
        /*0010*/ 	.word	0x00000000
	.align		4
        /*0014*/ 	.word	0xfffffffe
	.align		4
        /*0018*/ 	.word	0x00000000
	.align		4
        /*001c*/ 	.word	0xfffffffd
	.align		4
        /*0020*/ 	.word	0x00000000
	.align		4
        /*0024*/ 	.word	0xfffffffc


//--------------------- .nv.constant4             --------------------------
	.section	.nv.constant4,"a",@progbits
	.align	8
	.align		8
.nv.constant4:
        /*0000*/ 	.dword	__assertfail
	.align		8
        /*0008*/ 	.dword	__unnamed_1
	.align		8
        /*0010*/ 	.dword	__unnamed_2
	.align		8
        /*0018*/ 	.dword	__unnamed_3
	.align		8
        /*0020*/ 	.dword	_ZN39_INTERNAL_f45bfb14_4_k_cu_40bd81e4_99484cuda3std3__45__cpo5beginE
	.align		8
        /*0028*/ 	.dword	_ZN39_INTERNAL_f45bfb14_4_k_cu_40bd81e4_99484cuda3std3__45__cpo3endE
	.align		8
        /*0030*/ 	.dword	_ZN39_INTERNAL_f45bfb14_4_k_cu_40bd81e4_99484cuda3std3__45__cpo6cbeginE
	.align		8
        /*0038*/ 	.dword	_ZN39_INTERNAL_f45bfb14_4_k_cu_40bd81e4_99484cuda3std3__45__cpo4cendE
	.align		8
        /*0040*/ 	.dword	_ZN39_INTERNAL_f45bfb14_4_k_cu_40bd81e4_99484cuda3std3__441_GLOBAL__N__f45bfb14_4_k_cu_40bd81e4_99486ignoreE
	.align		8
        /*0048*/ 	.dword	_ZN39_INTERNAL_f45bfb14_4_k_cu_40bd81e4_99484cuda3std3__419piecewise_constructE
	.align		8
        /*0050*/ 	.dword	_ZN39_INTERNAL_f45bfb14_4_k_cu_40bd81e4_99484cuda3std3__48in_placeE
	.align		8
        /*0058*/ 	.dword	_ZN39_INTERNAL_f45bfb14_4_k_cu_40bd81e4_99484cuda3std6ranges3__45__cpo4swapE
	.align		8
        /*0060*/ 	.dword	_ZN39_INTERNAL_f45bfb14_4_k_cu_40bd81e4_99484cuda3std6ranges3__45__cpo9iter_moveE
	.align		8
        /*0068*/ 	.dword	_ZN39_INTERNAL_f45bfb14_4_k_cu_40bd81e4_99484cute7productE
	.align		8
        /*0070*/ 	.dword	_ZN39_INTERNAL_f45bfb14_4_k_cu_40bd81e4_99484cute1_E
	.align		8
        /*0078*/ 	.dword	$str$25
	.align		8
        /*0080*/ 	.dword	$str$26
	.align		8
        /*0088*/ 	.dword	$str$27
	.align		8
        /*0090*/ 	.dword	$str$28


//--------------------- .text._ZN7cutlass13device_kernelINS_4gemm6kernel13GemmUniversalIN4cute5tupleIJiiiiEEENS1_10collective13CollectiveMmaINS1_35MainloopSm100TmaUmmaWarpSpecializedILi5ELi2ELi4ENS5_IJNS4_1CILi2EEENSA_ILi1EEESC_EEEEENS5_IJNSA_ILi64EEENSA_ILi256EEENSA_ILi128EEEEEENS_12float_e5m2_tENS5_IJlSC_lEEESJ_SK_NS4_8TiledMMAINS4_8MMA_AtomIJNS4_10MMA_TraitsINS4_19SM100_MMA_F8F6F4_SSEJSJ_SJ_fSF_SG_NS4_17integral_constantINS4_4UMMA5MajorELSR_0EEESS_NSP_INSQ_7ScaleInELST_0EEESU_EEEEEENS4_6LayoutINS5_IJSC_SC_SC_EEENS5_IJNSA_ILi0EEESZ_SZ_EEEEENS5_IJNS4_10UnderscoreES12_S12_EEEEENS4_13SM90_TMA_LOADENS4_14ComposedLayoutINS4_7SwizzleILi3ELi4ELi3EEENS4_18smem_ptr_flag_bitsILi8EEENSX_INS5_IJNSA_ILi8EEESH_EEENS5_IJSH_SC_EEEEEEEvNS4_8identityENS4_23SM90_TMA_LOAD_MULTICASTES1F_vS1G_EENS_8epilogue10collective18CollectiveEpilogueINS1J_23Sm100TmaWarpSpecializedILi4ELi2ELi32ELb0ELb0EEEJSI_NS5_IJNSX_ISF_SC_EES1O_EEESJ_SK_SJ_SK_NS1J_6fusion15FusionCallbacksIS1N_NS1Q_17LinearCombinationISJ_fSJ_fLNS_15FloatRoundStyleE2EEESI_S1P_JEEENS4_5SM1004TMEM4LOAD26SM100_TMEM_LOAD_16dp32b32xES15_NS16_INS17_ILi2ELi4ELi3EEES1A_NSX_INS5_IJS1B_SF_EEENS5_IJSF_SC_EEEEEEENS4_39AutoVectorizingCopyWithAssumedAlignmentILi128EEENS4_14SM90_TMA_STOREES24_S26_S26_EEEvvEEEEvNT_6ParamsE --------------------------
	.section	.text._ZN7cutlass13device_kernelINS_4gemm6kernel13GemmUniversalIN4cute5tupleIJiiiiEEENS1_10collective13CollectiveMmaINS1_35MainloopSm100TmaUmmaWarpSpecializedILi5ELi2ELi4ENS5_IJNS4_1CILi2EEENSA_ILi1EEESC_EEEEENS5_IJNSA_ILi64EEENSA_ILi256EEENSA_ILi128EEEEEENS_12float_e5m2_tENS5_IJlSC_lEEESJ_SK_NS4_8TiledMMAINS4_8MMA_AtomIJNS4_10MMA_TraitsINS4_19SM100_MMA_F8F6F4_SSEJSJ_SJ_fSF_SG_NS4_17integral_constantINS4_4UMMA5MajorELSR_0EEESS_NSP_INSQ_7ScaleInELST_0EEESU_EEEEEENS4_6LayoutINS5_IJSC_SC_SC_EEENS5_IJNSA_ILi0EEESZ_SZ_EEEEENS5_IJNS4_10UnderscoreES12_S12_EEEEENS4_13SM90_TMA_LOADENS4_14ComposedLayoutINS4_7SwizzleILi3ELi4ELi3EEENS4_18smem_ptr_flag_bitsILi8EEENSX_INS5_IJNSA_ILi8EEESH_EEENS5_IJSH_SC_EEEEEEEvNS4_8identityENS4_23SM90_TMA_LOAD_MULTICASTES1F_vS1G_EENS_8epilogue10collective18CollectiveEpilogueINS1J_23Sm100TmaWarpSpecializedILi4ELi2ELi32ELb0ELb0EEEJSI_NS5_IJNSX_ISF_SC_EES1O_EEESJ_SK_SJ_SK_NS1J_6fusion15FusionCallbacksIS1N_NS1Q_17LinearCombinationISJ_fSJ_fLNS_15FloatRoundStyleE2EEESI_S1P_JEEENS4_5SM1004TMEM4LOAD26SM100_TMEM_LOAD_16dp32b32xES15_NS16_INS17_ILi2ELi4ELi3EEES1A_NSX_INS5_IJS1B_SF_EEENS5_IJSF_SC_EEEEEEENS4_39AutoVectorizingCopyWithAssumedAlignmentILi128EEENS4_14SM90_TMA_STOREES24_S26_S26_EEEvvEEEEvNT_6ParamsE,"ax",@progbits
	.align	128
.text._ZN7cutlass13device_kernelINS_4gemm6kernel13GemmUniversalIN4cute5tupleIJiiiiEEENS1_10collective13CollectiveMmaINS1_35MainloopSm100TmaUmmaWarpSpecializedILi5ELi2ELi4ENS5_IJNS4_1CILi2EEENSA_ILi1EEESC_EEEEENS5_IJNSA_ILi64EEENSA_ILi256EEENSA_ILi128EEEEEENS_12float_e5m2_tENS5_IJlSC_lEEESJ_SK_NS4_8TiledMMAINS4_8MMA_AtomIJNS4_10MMA_TraitsINS4_19SM100_MMA_F8F6F4_SSEJSJ_SJ_fSF_SG_NS4_17integral_constantINS4_4UMMA5MajorELSR_0EEESS_NSP_INSQ_7ScaleInELST_0EEESU_EEEEEENS4_6LayoutINS5_IJSC_SC_SC_EEENS5_IJNSA_ILi0EEESZ_SZ_EEEEENS5_IJNS4_10UnderscoreES12_S12_EEEEENS4_13SM90_TMA_LOADENS4_14ComposedLayoutINS4_7SwizzleILi3ELi4ELi3EEENS4_18smem_ptr_flag_bitsILi8EEENSX_INS5_IJNSA_ILi8EEESH_EEENS5_IJSH_SC_EEEEEEEvNS4_8identityENS4_23SM90_TMA_LOAD_MULTICASTES1F_vS1G_EENS_8epilogue10collective18CollectiveEpilogueINS1J_23Sm100TmaWarpSpecializedILi4ELi2ELi32ELb0ELb0EEEJSI_NS5_IJNSX_ISF_SC_EES1O_EEESJ_SK_SJ_SK_NS1J_6fusion15FusionCallbacksIS1N_NS1Q_17LinearCombinationISJ_fSJ_fLNS_15FloatRoundStyleE2EEESI_S1P_JEEENS4_5SM1004TMEM4LOAD26SM100_TMEM_LOAD_16dp32b32xES15_NS16_INS17_ILi2ELi4ELi3EEES1A_NSX_INS5_IJS1B_SF_EEENS5_IJSF_SC_EEEEEEENS4_39AutoVectorizingCopyWithAssumedAlignmentILi128EEENS4_14SM90_TMA_STOREES24_S26_S26_EEEvvEEEEvNT_6ParamsE:
        .type           _ZN7cutlass13device_kernelINS_4gemm6kernel13GemmUniversalIN4cute5tupleIJiiiiEEENS1_10collective13CollectiveMmaINS1_35MainloopSm100TmaUmmaWarpSpecializedILi5ELi2ELi4ENS5_IJNS4_1CILi2EEENSA_ILi1EEESC_EEEEENS5_IJNSA_ILi64EEENSA_ILi256EEENSA_ILi128EEEEEENS_12float_e5m2_tENS5_IJlSC_lEEESJ_SK_NS4_8TiledMMAINS4_8MMA_AtomIJNS4_10MMA_TraitsINS4_19SM100_MMA_F8F6F4_SSEJSJ_SJ_fSF_SG_NS4_17integral_constantINS4_4UMMA5MajorELSR_0EEESS_NSP_INSQ_7ScaleInELST_0EEESU_EEEEEENS4_6LayoutINS5_IJSC_SC_SC_EEENS5_IJNSA_ILi0EEESZ_SZ_EEEEENS5_IJNS4_10UnderscoreES12_S12_EEEEENS4_13SM90_TMA_LOADENS4_14ComposedLayoutINS4_7SwizzleILi3ELi4ELi3EEENS4_18smem_ptr_flag_bitsILi8EEENSX_INS5_IJNSA_ILi8EEESH_EEENS5_IJSH_SC_EEEEEEEvNS4_8identityENS4_23SM90_TMA_LOAD_MULTICASTES1F_vS1G_EENS_8epilogue10collective18CollectiveEpilogueINS1J_23Sm100TmaWarpSpecializedILi4ELi2ELi32ELb0ELb0EEEJSI_NS5_IJNSX_ISF_SC_EES1O_EEESJ_SK_SJ_SK_NS1J_6fusion15FusionCallbacksIS1N_NS1Q_17LinearCombinationISJ_fSJ_fLNS_15FloatRoundStyleE2EEESI_S1P_JEEENS4_5SM1004TMEM4LOAD26SM100_TMEM_LOAD_16dp32b32xES15_NS16_INS17_ILi2ELi4ELi3EEES1A_NSX_INS5_IJS1B_SF_EEENS5_IJSF_SC_EEEEEEENS4_39AutoVectorizingCopyWithAssumedAlignmentILi128EEENS4_14SM90_TMA_STOREES24_S26_S26_EEEvvEEEEvNT_6ParamsE,@function
        .size           _ZN7cutlass13device_kernelINS_4gemm6kernel13GemmUniversalIN4cute5tupleIJiiiiEEENS1_10collective13CollectiveMmaINS1_35MainloopSm100TmaUmmaWarpSpecializedILi5ELi2ELi4ENS5_IJNS4_1CILi2EEENSA_ILi1EEESC_EEEEENS5_IJNSA_ILi64EEENSA_ILi256EEENSA_ILi128EEEEEENS_12float_e5m2_tENS5_IJlSC_lEEESJ_SK_NS4_8TiledMMAINS4_8MMA_AtomIJNS4_10MMA_TraitsINS4_19SM100_MMA_F8F6F4_SSEJSJ_SJ_fSF_SG_NS4_17integral_constantINS4_4UMMA5MajorELSR_0EEESS_NSP_INSQ_7ScaleInELST_0EEESU_EEEEEENS4_6LayoutINS5_IJSC_SC_SC_EEENS5_IJNSA_ILi0EEESZ_SZ_EEEEENS5_IJNS4_10UnderscoreES12_S12_EEEEENS4_13SM90_TMA_LOADENS4_14ComposedLayoutINS4_7SwizzleILi3ELi4ELi3EEENS4_18smem_ptr_flag_bitsILi8EEENSX_INS5_IJNSA_ILi8EEESH_EEENS5_IJSH_SC_EEEEEEEvNS4_8identityENS4_23SM90_TMA_LOAD_MULTICASTES1F_vS1G_EENS_8epilogue10collective18CollectiveEpilogueINS1J_23Sm100TmaWarpSpecializedILi4ELi2ELi32ELb0ELb0EEEJSI_NS5_IJNSX_ISF_SC_EES1O_EEESJ_SK_SJ_SK_NS1J_6fusion15FusionCallbacksIS1N_NS1Q_17LinearCombinationISJ_fSJ_fLNS_15FloatRoundStyleE2EEESI_S1P_JEEENS4_5SM1004TMEM4LOAD26SM100_TMEM_LOAD_16dp32b32xES15_NS16_INS17_ILi2ELi4ELi3EEES1A_NSX_INS5_IJS1B_SF_EEENS5_IJSF_SC_EEEEEEENS4_39AutoVectorizingCopyWithAssumedAlignmentILi128EEENS4_14SM90_TMA_STOREES24_S26_S26_EEEvvEEEEvNT_6ParamsE,(.L_x_180 - _ZN7cutlass13device_kernelINS_4gemm6kernel13GemmUniversalIN4cute5tupleIJiiiiEEENS1_10collective13CollectiveMmaINS1_35MainloopSm100TmaUmmaWarpSpecializedILi5ELi2ELi4ENS5_IJNS4_1CILi2EEENSA_ILi1EEESC_EEEEENS5_IJNSA_ILi64EEENSA_ILi256EEENSA_ILi128EEEEEENS_12float_e5m2_tENS5_IJlSC_lEEESJ_SK_NS4_8TiledMMAINS4_8MMA_AtomIJNS4_10MMA_TraitsINS4_19SM100_MMA_F8F6F4_SSEJSJ_SJ_fSF_SG_NS4_17integral_constantINS4_4UMMA5MajorELSR_0EEESS_NSP_INSQ_7ScaleInELST_0EEESU_EEEEEENS4_6LayoutINS5_IJSC_SC_SC_EEENS5_IJNSA_ILi0EEESZ_SZ_EEEEENS5_IJNS4_10UnderscoreES12_S12_EEEEENS4_13SM90_TMA_LOADENS4_14ComposedLayoutINS4_7SwizzleILi3ELi4ELi3EEENS4_18smem_ptr_flag_bitsILi8EEENSX_INS5_IJNSA_ILi8EEESH_EEENS5_IJSH_SC_EEEEEEEvNS4_8identityENS4_23SM90_TMA_LOAD_MULTICASTES1F_vS1G_EENS_8epilogue10collective18CollectiveEpilogueINS1J_23Sm100TmaWarpSpecializedILi4ELi2ELi32ELb0ELb0EEEJSI_NS5_IJNSX_ISF_SC_EES1O_EEESJ_SK_SJ_SK_NS1J_6fusion15FusionCallbacksIS1N_NS1Q_17LinearCombinationISJ_fSJ_fLNS_15FloatRoundStyleE2EEESI_S1P_JEEENS4_5SM1004TMEM4LOAD26SM100_TMEM_LOAD_16dp32b32xES15_NS16_INS17_ILi2ELi4ELi3EEES1A_NSX_INS5_IJS1B_SF_EEENS5_IJSF_SC_EEEEEEENS4_39AutoVectorizingCopyWithAssumedAlignmentILi128EEENS4_14SM90_TMA_STOREES24_S26_S26_EEEvvEEEEvNT_6ParamsE)
        .other          _ZN7cutlass13device_kernelINS_4gemm6kernel13GemmUniversalIN4cute5tupleIJiiiiEEENS1_10collective13CollectiveMmaINS1_35MainloopSm100TmaUmmaWarpSpecializedILi5ELi2ELi4ENS5_IJNS4_1CILi2EEENSA_ILi1EEESC_EEEEENS5_IJNSA_ILi64EEENSA_ILi256EEENSA_ILi128EEEEEENS_12float_e5m2_tENS5_IJlSC_lEEESJ_SK_NS4_8TiledMMAINS4_8MMA_AtomIJNS4_10MMA_TraitsINS4_19SM100_MMA_F8F6F4_SSEJSJ_SJ_fSF_SG_NS4_17integral_constantINS4_4UMMA5MajorELSR_0EEESS_NSP_INSQ_7ScaleInELST_0EEESU_EEEEEENS4_6LayoutINS5_IJSC_SC_SC_EEENS5_IJNSA_ILi0EEESZ_SZ_EEEEENS5_IJNS4_10UnderscoreES12_S12_EEEEENS4_13SM90_TMA_LOADENS4_14ComposedLayoutINS4_7SwizzleILi3ELi4ELi3EEENS4_18smem_ptr_flag_bitsILi8EEENSX_INS5_IJNSA_ILi8EEESH_EEENS5_IJSH_SC_EEEEEEEvNS4_8identityENS4_23SM90_TMA_LOAD_MULTICASTES1F_vS1G_EENS_8epilogue10collective18CollectiveEpilogueINS1J_23Sm100TmaWarpSpecializedILi4ELi2ELi32ELb0ELb0EEEJSI_NS5_IJNSX_ISF_SC_EES1O_EEESJ_SK_SJ_SK_NS1J_6fusion15FusionCallbacksIS1N_NS1Q_17LinearCombinationISJ_fSJ_fLNS_15FloatRoundStyleE2EEESI_S1P_JEEENS4_5SM1004TMEM4LOAD26SM100_TMEM_LOAD_16dp32b32xES15_NS16_INS17_ILi2ELi4ELi3EEES1A_NSX_INS5_IJS1B_SF_EEENS5_IJSF_SC_EEEEEEENS4_39AutoVectorizingCopyWithAssumedAlignmentILi128EEENS4_14SM90_TMA_STOREES24_S26_S26_EEEvvEEEEvNT_6ParamsE,@"STO_CUDA_ENTRY STV_DEFAULT"
_ZN7cutlass13device_kernelINS_4gemm6kernel13GemmUniversalIN4cute5tupleIJiiiiEEENS1_10collective13CollectiveMmaINS1_35MainloopSm100TmaUmmaWarpSpecializedILi5ELi2ELi4ENS5_IJNS4_1CILi2EEENSA_ILi1EEESC_EEEEENS5_IJNSA_ILi64EEENSA_ILi256EEENSA_ILi128EEEEEENS_12float_e5m2_tENS5_IJlSC_lEEESJ_SK_NS4_8TiledMMAINS4_8MMA_AtomIJNS4_10MMA_TraitsINS4_19SM100_MMA_F8F6F4_SSEJSJ_SJ_fSF_SG_NS4_17integral_constantINS4_4UMMA5MajorELSR_0EEESS_NSP_INSQ_7ScaleInELST_0EEESU_EEEEEENS4_6LayoutINS5_IJSC_SC_SC_EEENS5_IJNSA_ILi0EEESZ_SZ_EEEEENS5_IJNS4_10UnderscoreES12_S12_EEEEENS4_13SM90_TMA_LOADENS4_14ComposedLayoutINS4_7SwizzleILi3ELi4ELi3EEENS4_18smem_ptr_flag_bitsILi8EEENSX_INS5_IJNSA_ILi8EEESH_EEENS5_IJSH_SC_EEEEEEEvNS4_8identityENS4_23SM90_TMA_LOAD_MULTICASTES1F_vS1G_EENS_8epilogue10collective18CollectiveEpilogueINS1J_23Sm100TmaWarpSpecializedILi4ELi2ELi32ELb0ELb0EEEJSI_NS5_IJNSX_ISF_SC_EES1O_EEESJ_SK_SJ_SK_NS1J_6fusion15FusionCallbacksIS1N_NS1Q_17LinearCombinationISJ_fSJ_fLNS_15FloatRoundStyleE2EEESI_S1P_JEEENS4_5SM1004TMEM4LOAD26SM100_TMEM_LOAD_16dp32b32xES15_NS16_INS17_ILi2ELi4ELi3EEES1A_NSX_INS5_IJS1B_SF_EEENS5_IJSF_SC_EEEEEEENS4_39AutoVectorizingCopyWithAssumedAlignmentILi128EEENS4_14SM90_TMA_STOREES24_S26_S26_EEEvvEEEEvNT_6ParamsE:
[----:B------:R-:W1:Y:S01]  /*0000*/  LDC R1, c[0x0][0x37c] ;  /* 0x0000df00ff017b82 */ /* 0x000e620000000800 */
[----:B------:R-:W2:Y:S01]  /*0010*/  S2R R95, SR_TID.X ;  /* 0x00000000005f7919 */ /* 0x000ea20000002100 */
[----:B------:R-:W3:Y:S01]  /*0020*/  LDCU.64 UR8, c[0x0][0x890] ;  /* 0x00011200ff0877ac */ /* 0x000ee20008000a00 */
[----:B------:R-:W-:Y:S02]  /*0030*/  PRMT R85, RZ, 0x7610, R85 ;  /* 0x00007610ff557816 */ /* 0x000fe40000000055 */
[----:B------:R-:W-:Y:S01]  /*0040*/  ELECT P3, URZ, PT ;  /* 0x0000000000ff782f */ /* 0x000fe20003860000 */
[----:B---3--:R-:W-:-:S04]  /*0050*/  UISETP.NE.U32.AND UP0, UPT, UR8, URZ, UPT ;  /* 0x000000ff0800728c */ /* 0x008fc8000bf05070 */
[----:B------:R-:W-:Y:S01]  /*0060*/  UISETP.NE.AND.EX UP0, UPT, UR9, URZ, UPT, UP0 ;  /* 0x000000ff0900728c */ /* 0x000fe2000bf05300 */
[----:B--2---:R-:W-:-:S05]  /*0070*/  SHF.R.U32.HI R86, RZ, 0x5, R95 ;  /* 0x00000005ff567819 */ /* 0x004fca000001165f */
[----:B------:R-:W2:Y:S02]  /*0080*/  SHFL.IDX PT, R0, R86, RZ, 0x1f ;  /* 0x00001fff56007589 */ /* 0x000ea400000e0000 */
[----:B--2---:R-:W-:Y:S01]  /*0090*/  R2UR UR18, R0 ;  /* 0x00000000001272ca */ /* 0x004fe200000e0000 */
[----:B-1----:R-:W-:-:S14]  /*00a0*/  BRA.U UP0, `(.L_x_0) ;  /* 0x0000000100307547 */ /* 0x002fdc000b800000 */
[----:B------:R-:W1:Y:S02]  /*00b0*/  LDCU.64 UR4, c[0x0][0x888] ;  /* 0x00011100ff0477ac */ /* 0x000e640008000a00 */
[----:B-1----:R-:W-:-:S04]  /*00c0*/  UISETP.NE.U32.AND UP0, UPT, UR4, URZ, UPT ;  /* 0x000000ff0400728c */ /* 0x002fc8000bf05070 */
[----:B------:R-:W-:-:S09]  /*00d0*/  UISETP.NE.AND.EX UP0, UPT, UR5, URZ, UPT, UP0 ;  /* 0x000000ff0500728c */ /* 0x000fd2000bf05300 */
[----:B------:R-:W-:Y:S05]  /*00e0*/  BRA.U !UP0, `(.L_x_1) ;  /* 0x0000000108147547 */ /* 0x000fea000b800000 */
[----:B------:R-:W1:Y:S01]  /*00f0*/  LDC.64 R2, c[0x0][0x888] ;  /* 0x00022200ff027b82 */ /* 0x000e620000000a00 */
[----:B------:R-:W1:Y:S02]  /*0100*/  LDCU.64 UR4, c[0x0][0x358] ;  /* 0x00006b00ff0477ac */ /* 0x000e640008000a00 */
[----:B-1----:R1:W5:Y:S01]  /*0110*/  LDG.E R41, desc[UR4][R2.64] ;  /* 0x0000000402297981 */ /* 0x002362000c1e1900 */
[----:B------:R-:W-:Y:S01]  /*0120*/  HFMA2 R85, -RZ, RZ, 0, 5.9604644775390625e-08 ;  /* 0x00000001ff557431 */ /* 0x000fe200000001ff */
[----:B------:R-:W-:Y:S05]  /*0130*/  BRA `(.L_x_0) ;  /* 0x00000000000c7947 */ /* 0x000fea0003800000 */
.L_x_1:
[----:B------:R-:W1:Y:S01]  /*0140*/  LDCU UR4, c[0x0][0x880] ;  /* 0x00011000ff0477ac */ /* 0x000e620008000800 */
[----:B------:R-:W-:Y:S01]  /*0150*/  HFMA2 R85, -RZ, RZ, 0, 5.9604644775390625e-08 ;  /* 0x00000001ff557431 */ /* 0x000fe200000001ff */
[----:B-1----:R-:W-:-:S07]  /*0160*/  MOV R41, UR4 ;  /* 0x0000000400297c02 */ /* 0x002fce0008000f00 */
.L_x_0:
[----:B------:R-:W2:Y:S02]  /*0170*/  LDCU.64 UR4, c[0x0][0x8b0] ;  /* 0x00011600ff0477ac */ /* 0x000ea40008000a00 */
[----:B--2---:R-:W-:-:S04]  /*0180*/  UISETP.NE.U32.AND UP0, UPT, UR4, URZ, UPT ;  /* 0x000000ff0400728c */ /* 0x004fc8000bf05070 */
[----:B------:R-:W-:-:S09]  /*0190*/  UISETP.NE.AND.EX UP0, UPT, UR5, URZ, UPT, UP0 ;  /* 0x000000ff0500728c */ /* 0x000fd2000bf05300 */
[----:B------:R-:W-:Y:S05]  /*01a0*/  BRA.U UP0, `(.L_x_2) ;  /* 0x0000000100287547 */ /* 0x000fea000b800000 */
[----:B------:R-:W2:Y:S02]  /*01b0*/  LDCU.64 UR4, c[0x0][0x8a8] ;  /* 0x00011500ff0477ac */ /* 0x000ea40008000a00 */
[----:B--2---:R-:W-:-:S04]  /*01c0*/  UISETP.NE.U32.AND UP0, UPT, UR4, URZ, UPT ;  /* 0x000000ff0400728c */ /* 0x004fc8000bf05070 */
[----:B------:R-:W-:-:S09]  /*01d0*/  UISETP.NE.AND.EX UP0, UPT, UR5, URZ, UPT, UP0 ;  /* 0x000000ff0500728c */ /* 0x000fd2000bf05300 */
[----:B------:R-:W-:Y:S05]  /*01e0*/  BRA.U !UP0, `(.L_x_3) ;  /* 0x0000000108107547 */ /* 0x000fea000b800000 */
[----:B------:R-:W2:Y:S01]  /*01f0*/  LDC.64 R38, c[0x0][0x8a8] ;  /* 0x00022a00ff267b82 */ /* 0x000ea20000000a00 */
[----:B------:R-:W2:Y:S02]  /*0200*/  LDCU.64 UR4, c[0x0][0x358] ;  /* 0x00006b00ff0477ac */ /* 0x000ea40008000a00 */
[----:B--2---:R2:W5:Y:S01]  /*0210*/  LDG.E R38, desc[UR4][R38.64] ;  /* 0x0000000426267981 */ /* 0x004562000c1e1900 */
[----:B------:R-:W-:Y:S05]  /*0220*/  BRA `(.L_x_2) ;  /* 0x0000000000087947 */ /* 0x000fea0003800000 */
.L_x_3:
[----:B------:R-:W2:Y:S02]  /*0230*/  LDCU UR4, c[0x0][0x8a0] ;  /* 0x00011400ff0477ac */ /* 0x000ea40008000800 */
[----:B--2---:R-:W-:Y:S02]  /*0240*/  MOV R38, UR4 ;  /* 0x0000000400267c02 */ /* 0x004fe40008000f00 */
.L_x_2:
[----:B------:R-:W-:Y:S01]  /*0250*/  IMAD.U32 R0, RZ, RZ, UR18 ;  /* 0x00000012ff007e24 */ /* 0x000fe2000f8e00ff */
[----:B------:R-:W-:Y:S04]  /*0260*/  BSSY.RECONVERGENT B0, `(.L_x_4) ;  /* 0x000000c000007945 */ /* 0x000fe80003800200 */
[C---:B------:R-:W-:Y:S02]  /*0270*/  ISETP.NE.OR P1, PT, R0.reuse, 0x1, !P3 ;  /* 0x000000010000780c */ /* 0x040fe40005f25670 */
[----:B------:R-:W-:-:S11]  /*0280*/  ISETP.NE.OR P0, PT, R0, 0x3, !P3 ;  /* 0x000000030000780c */ /* 0x000fd60005f05670 */
[----:B------:R-:W-:Y:S05]  /*0290*/  @P1 BRA `(.L_x_5) ;  /* 0x0000000000201947 */ /* 0x000fea0003800000 */
[----:B------:R-:W3:Y:S02]  /*02a0*/  LDCU.64 UR4, c[0x0][0x348] ;  /* 0x00006900ff0477ac */ /* 0x000ee40008000a00 */
[----:B---3--:R-:W-:Y:S02]  /*02b0*/  UIADD3 UR6, UP1, UPT, UR4, 0x80, URZ ;  /* 0x0000008004067890 */ /* 0x008fe4000ff3e0ff */
[----:B------:R-:W-:Y:S02]  /*02c0*/  UIADD3 UR4, UP0, UPT, UR4, 0x180, URZ ;  /* 0x0000018004047890 */ /* 0x000fe4000ff1e0ff */
[----:B------:R-:W-:Y:S02]  /*02d0*/  UIADD3.X UR7, UPT, UPT, URZ, UR5, URZ, UP1, !UPT ;  /* 0x00000005ff077290 */ /* 0x000fe40008ffe4ff */
[----:B------:R-:W-:-:S07]  /*02e0*/  UIADD3.X UR5, UPT, UPT, URZ, UR5, URZ, UP0, !UPT ;  /* 0x00000005ff057290 */ /* 0x000fce00087fe4ff */
[----:B------:R3:W-:Y:S02]  /*02f0*/  UTMACCTL.PF [UR6] ;  /* 0x00000000060079b9 */ /* 0x0007e40008040000 */
[----:B------:R3:W-:Y:S02]  /*0300*/  UTMACCTL.PF [UR4] ;  /* 0x00000000040079b9 */ /* 0x0007e40008040000 */
[----:B---3--:R-:W-:Y:S01]  /*0310*/  NOP ;  /* 0x0000000000007918 */ /* 0x008fe20000000000 */
.L_x_5:
[----:B------:R-:W-:Y:S05]  /*0320*/  BSYNC.RECONVERGENT B0 ;  /* 0x0000000000007941 */ /* 0x000fea0003800200 */
.L_x_4:
[----:B------:R-:W-:Y:S04]  /*0330*/  BSSY.RECONVERGENT B0, `(.L_x_6) ;  /* 0x000000a000007945 */ /* 0x000fe80003800200 */
        /* <DEDUP_REMOVED lines=9> */
.L_x_7:
[----:B------:R-:W-:Y:S05]  /*03d0*/  BSYNC.RECONVERGENT B0 ;  /* 0x0000000000007941 */ /* 0x000fea0003800200 */
.L_x_6:
[----:B------:R-:W3:Y:S01]  /*03e0*/  LDCU.64 UR4, c[0x0][0x888] ;  /* 0x00011100ff0477ac */ /* 0x000ee20008000a00 */
[----:B------:R-:W-:Y:S02]  /*03f0*/  UISETP.EQ.U32.AND UP2, UPT, UR8, URZ, UPT ;  /* 0x000000ff0800728c */ /* 0x000fe4000bf42070 */
[----:B------:R-:W-:Y:S02]  /*0400*/  UPLOP3.LUT UP3, UPT, UPT, UPT, UPT, 0x80, 0x8 ;  /* 0x000000000008789c */ /* 0x000fe40003f6f070 */
[----:B---3--:R-:W-:-:S04]  /*0410*/  UISETP.NE.U32.AND UP0, UPT, UR4, URZ, UPT ;  /* 0x000000ff0400728c */ /* 0x008fc8000bf05070 */
[----:B------:R-:W-:-:S04]  /*0420*/  UISETP.NE.AND.EX UP1, UPT, UR5, URZ, UPT, UP0 ;  /* 0x000000ff0500728c */ /* 0x000fc8000bf25300 */
[----:B------:R-:W-:-:S04]  /*0430*/  UISETP.EQ.OR.EX UP4, UPT, UR9, URZ, !UP1, UP2 ;  /* 0x000000ff0900728c */ /* 0x000fc8000cf82720 */
[----:B------:R-:W-:-:S06]  /*0440*/  UP2UR UR4, UPR, URZ, 0x10 ;  /* 0x00000010ff047883 */ /* 0x000fcc0008000000 */
[----:B------:R-:W-:Y:S01]  /*0450*/  MOV R88, UR4 ;  /* 0x0000000400587c02 */ /* 0x000fe20008000f00 */
[----:B------:R-:W-:Y:S06]  /*0460*/  BRA.U !UP4, `(.L_x_8) ;  /* 0x000000010c207547 */ /* 0x000fec000b800000 */
[----:B------:R-:W-:Y:S01]  /*0470*/  UISETP.NE.U32.AND UP2, UPT, UR8, URZ, UPT ;  /* 0x000000ff0800728c */ /* 0x000fe2000bf45070 */
[----:B-----5:R-:W-:Y:S01]  /*0480*/  FSETP.NEU.AND P0, PT, R41, RZ, PT ;  /* 0x000000ff2900720b */ /* 0x020fe20003f0d000 */
[----:B------:R-:W-:Y:S02]  /*0490*/  USEL UR4, URZ, 0xffffffff, UP1 ;  /* 0xffffffffff047887 */ /* 0x000fe40008800000 */
[----:B------:R-:W-:-:S10]  /*04a0*/  UISETP.NE.AND.EX UP2, UPT, UR9, URZ, UPT, UP2 ;  /* 0x000000ff0900728c */ /* 0x000fd4000bf45320 */
[----:B------:R-:W-:Y:S01]  /*04b0*/  VOTEU.ANY UP0, P0 ;  /* 0x0000000000ff7886 */ /* 0x000fe20000000100 */
[----:B------:R-:W-:-:S04]  /*04c0*/  @!UP2 USEL UR4, URZ, 0xffffffff, UP0 ;  /* 0xffffffffff04a887 */ /* 0x000fc80008000000 */
[----:B------:R-:W-:-:S04]  /*04d0*/  ULOP3.LUT UR4, UR4, 0x1, URZ, 0xc0, !UPT ;  /* 0x0000000104047892 */ /* 0x000fc8000f8ec0ff */
[----:B------:R-:W-:-:S11]  /*04e0*/  UISETP.NE.U32.AND UP3, UPT, UR4, 0x1, UPT ;  /* 0x000000010400788c */ /* 0x000fd6000bf65070 */
.L_x_8:
[----:B-1----:R-:W1:Y:S01]  /*04f0*/  SHFL.IDX PT, R2, R86, RZ, 0x1f ;  /* 0x00001fff56027589 */ /* 0x002e6200000e0000 */
[----:B------:R-:W-:Y:S01]  /*0500*/  UISETP.NE.AND UP6, UPT, UR18, 0x2, UPT ;  /* 0x000000021200788c */ /* 0x000fe2000bfc5270 */
[----:B-1----:R-:W-:-:S13]  /*0510*/  ISETP.NE.AND P0, PT, R2, RZ, PT ;  /* 0x000000ff0200720c */ /* 0x002fda0003f05270 */
[----:B------:R-:W-:Y:S05]  /*0520*/  @P0 BRA `(.L_x_9) ;  /* 0x0000000000600947 */ /* 0x000fea0003800000 */
[----:B------:R-:W1:Y:S01]  /*0530*/  S2UR UR4, SR_CgaCtaId ;  /* 0x00000000000479c3 */ /* 0x000e620000008800 */
[----:B------:R-:W-:Y:S01]  /*0540*/  UMOV UR5, 0x400 ;  /* 0x0000040000057882 */ /* 0x000fe20000000000 */
[----:B------:R-:W-:Y:S01]  /*0550*/  UMOV UR8, 0x1 ;  /* 0x0000000100087882 */ /* 0x000fe20000000000 */
[----:B------:R-:W-:Y:S01]  /*0560*/  UMOV UR6, 0x2 ;  /* 0x0000000200067882 */ /* 0x000fe20000000000 */
[----:B------:R-:W-:-:S04]  /*0570*/  UIADD3 UR8, UPT, UPT, -UR8, 0x100000, URZ ;  /* 0x0010000008087890 */ /* 0x000fc8000fffe1ff */
[----:B------:R-:W-:Y:S02]  /*0580*/  USHF.L.U32 UR9, UR8, 0xb, URZ ;  /* 0x0000000b08097899 */ /* 0x000fe400080006ff */
[----:B------:R-:W-:Y:S02]  /*0590*/  USHF.L.U32 UR8, UR8, 0x1, URZ ;  /* 0x0000000108087899 */ /* 0x000fe400080006ff */
[----:B------:R-:W-:-:S04]  /*05a0*/  UIADD3 UR6, UPT, UPT, -UR6, 0x100000, URZ ;  /* 0x0010000006067890 */ /* 0x000fc8000fffe1ff */
[----:B------:R-:W-:Y:S02]  /*05b0*/  USHF.L.U32 UR7, UR6, 0xb, URZ ;  /* 0x0000000b06077899 */ /* 0x000fe400080006ff */
[----:B------:R-:W-:Y:S01]  /*05c0*/  USHF.L.U32 UR6, UR6, 0x1, URZ ;  /* 0x0000000106067899 */ /* 0x000fe200080006ff */
[----:B------:R-:W-:Y:S01]  /*05d0*/  ELECT P0, URZ, PT ;  /* 0x0000000000ff782f */ /* 0x000fe20003800000 */
[----:B-1----:R-:W-:Y:S01]  /*05e0*/  ULEA UR4, UR4, UR5, 0x18 ;  /* 0x0000000504047291 */ /* 0x002fe2000f8ec0ff */
[----:B------:R-:W1:Y:S11]  /*05f0*/  FENCE.VIEW.ASYNC.S ;  /* 0x00000000000073c6 */ /* 0x000e760000000000 */
[----:B-1----:R1:W3:Y:S01]  /*0600*/  SYNCS.EXCH.64 URZ, [UR4], UR8 ;  /* 0x0000000804ff75b2 */ /* 0x0022e20008000100 */
[----:B------:R1:W4:Y:S01]  /*0610*/  SYNCS.EXCH.64 URZ, [UR4+0x28], UR6 ;  /* 0x0000280604ff75b2 */ /* 0x0003220008000100 */
[----:B------:R1:W1:Y:S01]  /*0620*/  SYNCS.EXCH.64 URZ, [UR4+0x8], UR8 ;  /* 0x0000080804ff75b2 */ /* 0x0002620008000100 */
[----:B------:R1:W1:Y:S01]  /*0630*/  SYNCS.EXCH.64 URZ, [UR4+0x30], UR6 ;  /* 0x0000300604ff75b2 */ /* 0x0002620008000100 */
[----:B------:R1:W1:Y:S01]  /*0640*/  SYNCS.EXCH.64 URZ, [UR4+0x10], UR8 ;  /* 0x0000100804ff75b2 */ /* 0x0002620008000100 */
[----:B------:R1:W1:Y:S01]  /*0650*/  SYNCS.EXCH.64 URZ, [UR4+0x38], UR6 ;  /* 0x0000380604ff75b2 */ /* 0x0002620008000100 */
[----:B------:R1:W1:Y:S01]  /*0660*/  SYNCS.EXCH.64 URZ, [UR4+0x18], UR8 ;  /* 0x0000180804ff75b2 */ /* 0x0002620008000100 */
[----:B------:R1:W1:Y:S01]  /*0670*/  SYNCS.EXCH.64 URZ, [UR4+0x40], UR6 ;  /* 0x0000400604ff75b2 */ /* 0x0002620008000100 */
[----:B------:R1:W1:Y:S01]  /*0680*/  SYNCS.EXCH.64 URZ, [UR4+0x20], UR8 ;  /* 0x0000200804ff75b2 */ /* 0x0002620008000100 */
[----:B------:R1:W1:Y:S01]  /*0690*/  SYNCS.EXCH.64 URZ, [UR4+0x48], UR6 ;  /* 0x0000480604ff75b2 */ /* 0x0002620008000100 */
[----:B------:R-:W-:Y:S01]  /*06a0*/  NOP ;  /* 0x0000000000007918 */ /* 0x000fe20000000000 */
.L_x_9:
[----:B------:R-:W2:Y:S01]  /*06b0*/  SHFL.IDX PT, R2, R86, RZ, 0x1f ;  /* 0x00001fff56027589 */ /* 0x000ea200000e0000 */
[----:B------:R-:W-:Y:S01]  /*06c0*/  NOP ;  /* 0x0000000000007918 */ /* 0x000fe20000000000 */
[----:B--2---:R-:W-:-:S13]  /*06d0*/  ISETP.NE.AND P0, PT, R2, 0x1, PT ;  /* 0x000000010200780c */ /* 0x004fda0003f05270 */
[----:B------:R-:W-:Y:S05]  /*06e0*/  @P0 BRA `(.L_x_10) ;  /* 0x0000000000580947 */ /* 0x000fea0003800000 */
[----:B-1----:R-:W1:Y:S01]  /*06f0*/  S2UR UR4, SR_CgaCtaId ;  /* 0x00000000000479c3 */ /* 0x002e620000008800 */
        /* <DEDUP_REMOVED lines=12> */
[----:B-1----:R2:W1:Y:S01]  /*07c0*/  SYNCS.EXCH.64 URZ, [UR4+0x50], UR8 ;  /* 0x0000500804ff75b2 */ /* 0x0024620008000100 */
[----:B------:R2:W1:Y:S01]  /*07d0*/  SYNCS.EXCH.64 URZ, [UR4+0x70], UR6 ;  /* 0x0000700604ff75b2 */ /* 0x0004620008000100 */
[----:B------:R2:W1:Y:S01]  /*07e0*/  SYNCS.EXCH.64 URZ, [UR4+0x58], UR8 ;  /* 0x0000580804ff75b2 */ /* 0x0004620008000100 */
[----:B------:R2:W1:Y:S01]  /*07f0*/  SYNCS.EXCH.64 URZ, [UR4+0x78], UR6 ;  /* 0x0000780604ff75b2 */ /* 0x0004620008000100 */
[----:B------:R2:W1:Y:S01]  /*0800*/  SYNCS.EXCH.64 URZ, [UR4+0x60], UR8 ;  /* 0x0000600804ff75b2 */ /* 0x0004620008000100 */
[----:B------:R2:W1:Y:S01]  /*0810*/  SYNCS.EXCH.64 URZ, [UR4+0x80], UR6 ;  /* 0x0000800604ff75b2 */ /* 0x0004620008000100 */
[----:B------:R2:W1:Y:S01]  /*0820*/  SYNCS.EXCH.64 URZ, [UR4+0x68], UR8 ;  /* 0x0000680804ff75b2 */ /* 0x0004620008000100 */
[----:B------:R2:W1:Y:S02]  /*0830*/  SYNCS.EXCH.64 URZ, [UR4+0x88], UR6 ;  /* 0x0000880604ff75b2 */ /* 0x0004640008000100 */
[----:B--2---:R-:W-:Y:S01]  /*0840*/  NOP ;  /* 0x0000000000007918 */ /* 0x004fe20000000000 */
.L_x_10:
[----:B------:R-:W2:Y:S01]  /*0850*/  SHFL.IDX PT, R2, R86, RZ, 0x1f ;  /* 0x00001fff56027589 */ /* 0x000ea200000e0000 */
[----:B------:R-:W-:Y:S01]  /*0860*/  NOP ;  /* 0x0000000000007918 */ /* 0x000fe20000000000 */
[----:B--2---:R-:W-:-:S13]  /*0870*/  ISETP.NE.AND P0, PT, R2, 0x3, PT ;  /* 0x000000030200780c */ /* 0x004fda0003f05270 */
[----:B------:R-:W-:Y:S05]  /*0880*/  @P0 BRA `(.L_x_11) ;  /* 0x0000000000300947 */ /* 0x000fea0003800000 */
[----:B-1----:R-:W1:Y:S01]  /*0890*/  S2UR UR4, SR_CgaCtaId ;  /* 0x00000000000479c3 */ /* 0x002e620000008800 */
[----:B------:R-:W-:Y:S01]  /*08a0*/  UMOV UR6, 0x400 ;  /* 0x0000040000067882 */ /* 0x000fe20000000000 */
[----:B------:R-:W-:Y:S01]  /*08b0*/  UMOV UR5, 0x20 ;  /* 0x0000002000057882 */ /* 0x000fe20000000000 */
[----:B------:R-:W-:Y:S01]  /*08c0*/  ELECT P0, URZ, PT ;  /* 0x0000000000ff782f */ /* 0x000fe20003800000 */
[----:B-1----:R-:W-:Y:S02]  /*08d0*/  ULEA UR6, UR4, UR6, 0x18 ;  /* 0x0000000604067291 */ /* 0x002fe4000f8ec0ff */
[----:B------:R-:W-:-:S04]  /*08e0*/  UIADD3 UR4, UPT, UPT, -UR5, 0x100000, URZ ;  /* 0x0010000005047890 */ /* 0x000fc8000fffe1ff */
[----:B------:R-:W-:Y:S02]  /*08f0*/  USHF.L.U32 UR5, UR4, 0xb, URZ ;  /* 0x0000000b04057899 */ /* 0x000fe400080006ff */
[----:B------:R-:W-:Y:S01]  /*0900*/  USHF.L.U32 UR4, UR4, 0x1, URZ ;  /* 0x0000000104047899 */ /* 0x000fe200080006ff */
[----:B------:R-:W1:Y:S11]  /*0910*/  FENCE.VIEW.ASYNC.S ;  /* 0x00000000000073c6 */ /* 0x000e760000000000 */
[----:B-1----:R2:W1:Y:S01]  /*0920*/  SYNCS.EXCH.64 URZ, [UR6+0x90], UR4 ;  /* 0x0000900406ff75b2 */ /* 0x0024620008000100 */
[----:B------:R2:W1:Y:S02]  /*0930*/  SYNCS.EXCH.64 URZ, [UR6+0x98], UR4 ;  /* 0x0000980406ff75b2 */ /* 0x0004640008000100 */
[----:B--2---:R-:W-:Y:S01]  /*0940*/  NOP ;  /* 0x0000000000007918 */ /* 0x004fe20000000000 */
.L_x_11:
[----:B------:R-:W2:Y:S01]  /*0950*/  SHFL.IDX PT, R2, R86, RZ, 0x1f ;  /* 0x00001fff56027589 */ /* 0x000ea200000e0000 */
[----:B------:R-:W-:Y:S01]  /*0960*/  NOP ;  /* 0x0000000000007918 */ /* 0x000fe20000000000 */
[----:B--2---:R-:W-:-:S13]  /*0970*/  ISETP.NE.AND P0, PT, R2, 0x4, PT ;  /* 0x000000040200780c */ /* 0x004fda0003f05270 */
[----:B------:R-:W-:Y:S05]  /*0980*/  @P0 BRA `(.L_x_12) ;  /* 0x00000000004c0947 */ /* 0x000fea0003800000 */
[----:B-1----:R-:W1:Y:S01]  /*0990*/  S2UR UR6, SR_CgaCtaId ;  /* 0x00000000000679c3 */ /* 0x002e620000008800 */
[----:B------:R-:W-:Y:S01]  /*09a0*/  UMOV UR4, 0x1e0 ;  /* 0x000001e000047882 */ /* 0x000fe20000000000 */
[----:B------:R-:W-:Y:S01]  /*09b0*/  UMOV UR5, 0x400 ;  /* 0x0000040000057882 */ /* 0x000fe20000000000 */
[----:B------:R-:W-:Y:S01]  /*09c0*/  USEL UR4, UR4, 0x1a0, UP3 ;  /* 0x000001a004047887 */ /* 0x000fe20009800000 */
[----:B------:R-:W-:Y:S01]  /*09d0*/  UMOV UR8, 0x1 ;  /* 0x0000000100087882 */ /* 0x000fe20000000000 */
[----:B------:R-:W-:Y:S01]  /*09e0*/  ELECT P0, URZ, PT ;  /* 0x0000000000ff782f */ /* 0x000fe20003800000 */
[----:B------:R-:W-:-:S04]  /*09f0*/  UIADD3 UR8, UPT, UPT, -UR8, 0x100000, URZ ;  /* 0x0010000008087890 */ /* 0x000fc8000fffe1ff */
[----:B------:R-:W-:Y:S02]  /*0a00*/  USHF.L.U32 UR9, UR8, 0xb, URZ ;  /* 0x0000000b08097899 */ /* 0x000fe400080006ff */
[----:B------:R-:W-:Y:S02]  /*0a10*/  USHF.L.U32 UR8, UR8, 0x1, URZ ;  /* 0x0000000108087899 */ /* 0x000fe400080006ff */
[----:B-1----:R-:W-:Y:S02]  /*0a20*/  ULEA UR6, UR6, UR5, 0x18 ;  /* 0x0000000506067291 */ /* 0x002fe4000f8ec0ff */
[----:B------:R-:W-:-:S04]  /*0a30*/  UIADD3 UR4, UPT, UPT, -UR4, 0x100000, URZ ;  /* 0x0010000004047890 */ /* 0x000fc8000fffe1ff */
[----:B------:R-:W-:Y:S02]  /*0a40*/  USHF.L.U32 UR5, UR4, 0xb, URZ ;  /* 0x0000000b04057899 */ /* 0x000fe400080006ff */
[----:B------:R-:W-:Y:S01]  /*0a50*/  USHF.L.U32 UR4, UR4, 0x1, URZ ;  /* 0x0000000104047899 */ /* 0x000fe200080006ff */
[----:B------:R-:W1:Y:S03]  /*0a60*/  FENCE.VIEW.ASYNC.S ;  /* 0x00000000000073c6 */ /* 0x000e660000000000 */
[----:B-1----:R2:W1:Y:S08]  /*0a70*/  SYNCS.EXCH.64 URZ, [UR6+0xa0], UR8 ;  /* 0x0000a00806ff75b2 */ /* 0x0024700008000100 */
[----:B------:R2:W1:Y:S01]  /*0a80*/  SYNCS.EXCH.64 URZ, [UR6+0xb0], UR4 ;  /* 0x0000b00406ff75b2 */ /* 0x0004620008000100 */
[----:B------:R2:W1:Y:S01]  /*0a90*/  SYNCS.EXCH.64 URZ, [UR6+0xa8], UR8 ;  /* 0x0000a80806ff75b2 */ /* 0x0004620008000100 */
[----:B------:R2:W1:Y:S02]  /*0aa0*/  SYNCS.EXCH.64 URZ, [UR6+0xb8], UR4 ;  /* 0x0000b80406ff75b2 */ /* 0x0004640008000100 */
[----:B--2---:R-:W-:Y:S01]  /*0ab0*/  NOP ;  /* 0x0000000000007918 */ /* 0x004fe20000000000 */
.L_x_12:
        /* <DEDUP_REMOVED lines=26> */
.L_x_13:
[----:B------:R-:W2:Y:S01]  /*0c60*/  SHFL.IDX PT, R2, R86, RZ, 0x1f ;  /* 0x00001fff56027589 */ /* 0x000ea200000e0000 */
[----:B------:R-:W-:Y:S01]  /*0c70*/  NOP ;  /* 0x0000000000007918 */ /* 0x000fe20000000000 */
[----:B--2---:R-:W-:-:S13]  /*0c80*/  ISETP.NE.AND P0, PT, R2, 0x3, PT ;  /* 0x000000030200780c */ /* 0x004fda0003f05270 */
[----:B------:R-:W-:Y:S05]  /*0c90*/  @P0 BRA `(.L_x_14) ;  /* 0x0000000000380947 */ /* 0x000fea0003800000 */
[----:B------:R-:W2:Y:S01]  /*0ca0*/  S2UR UR5, SR_CgaCtaId ;  /* 0x00000000000579c3 */ /* 0x000ea20000008800 */
[----:B-1----:R-:W-:Y:S01]  /*0cb0*/  UMOV UR4, 0x400 ;  /* 0x0000040000047882 */ /* 0x002fe20000000000 */
[----:B------:R-:W-:Y:S01]  /*0cc0*/  UMOV UR6, 0x20 ;  /* 0x0000002000067882 */ /* 0x000fe20000000000 */
[----:B------:R-:W-:Y:S01]  /*0cd0*/  ELECT P0, URZ, PT ;  /* 0x0000000000ff782f */ /* 0x000fe20003800000 */
[----:B------:R-:W-:-:S04]  /*0ce0*/  UIADD3 UR6, UPT, UPT, -UR6, 0x100000, URZ ;  /* 0x0010000006067890 */ /* 0x000fc8000fffe1ff */
[----:B------:R-:W-:Y:S02]  /*0cf0*/  USHF.L.U32 UR7, UR6, 0xb, URZ ;  /* 0x0000000b06077899 */ /* 0x000fe400080006ff */
[----:B------:R-:W-:Y:S02]  /*0d00*/  USHF.L.U32 UR6, UR6, 0x1, URZ ;  /* 0x0000000106067899 */ /* 0x000fe400080006ff */
[----:B--2---:R-:W-:Y:S01]  /*0d10*/  ULEA UR4, UR5, UR4, 0x18 ;  /* 0x0000000405047291 */ /* 0x004fe2000f8ec0ff */
[----:B------:R-:W1:Y:S11]  /*0d20*/  FENCE.VIEW.ASYNC.S ;  /* 0x00000000000073c6 */ /* 0x000e760000000000 */
[----:B-1----:R2:W1:Y:S01]  /*0d30*/  SYNCS.EXCH.64 URZ, [UR4+0x100], UR6 ;  /* 0x0001000604ff75b2 */ /* 0x0024620008000100 */
[----:B------:R2:W1:Y:S01]  /*0d40*/  SYNCS.EXCH.64 URZ, [UR4+0x110], UR6 ;  /* 0x0001100604ff75b2 */ /* 0x0004620008000100 */
[----:B------:R2:W1:Y:S01]  /*0d50*/  SYNCS.EXCH.64 URZ, [UR4+0x108], UR6 ;  /* 0x0001080604ff75b2 */ /* 0x0004620008000100 */
[----:B------:R2:W1:Y:S02]  /*0d60*/  SYNCS.EXCH.64 URZ, [UR4+0x118], UR6 ;  /* 0x0001180604ff75b2 */ /* 0x0004640008000100 */
[----:B--2---:R-:W-:Y:S01]  /*0d70*/  NOP ;  /* 0x0000000000007918 */ /* 0x004fe20000000000 */
.L_x_14:
[----:B-1----:R-:W1:Y:S01]  /*0d80*/  LDCU UR4, c[0x0][0x36c] ;  /* 0x00006d80ff0477ac */ /* 0x002e620008000800 */
[----:B------:R-:W-:Y:S01]  /*0d90*/  ISETP.NE.OR P3, PT, R0, 0x2, !P3 ;  /* 0x000000020000780c */ /* 0x000fe20005f65670 */
[----:B------:R-:W-:Y:S01]  /*0da0*/  NOP ;  /* 0x0000000000007918 */ /* 0x000fe20000000000 */
[----:B------:R-:W-:Y:S01]  /*0db0*/  LOP3.LUT R0, R95, 0x1f, RZ, 0xc0, !PT ;  /* 0x0000001f5f007812 */ /* 0x000fe200078ec0ff */
[----:B------:R-:W-:Y:S02]  /*0dc0*/  UISETP.NE.AND UP4, UPT, UR18, URZ, UPT ;  /* 0x000000ff1200728c */ /* 0x000fe4000bf85270 */
[----:B-1----:R-:W-:-:S09]  /*0dd0*/  UISETP.EQ.U32.AND UP5, UPT, UR4, 0x1, UPT ;  /* 0x000000010400788c */ /* 0x002fd2000bfa2070 */
[----:B------:R-:W-:Y:S05]  /*0de0*/  BRA.U !UP5, `(.L_x_15) ;  /* 0x000000010d087547 */ /* 0x000fea000b800000 */
[----:B---34-:R-:W-:Y:S01]  /*0df0*/  UCGABAR_ARV ;  /* 0x00000000000079c7 */ /* 0x018fe20008000000 */
[----:B------:R-:W-:Y:S05]  /*0e00*/  BRA `(.L_x_16) ;  /* 0x0000000000047947 */ /* 0x000fea0003800000 */
.L_x_15:
[----:B---34-:R-:W-:Y:S01]  /*0e10*/  NOP ;  /* 0x0000000000007918 */ /* 0x018fe20000000000 */
.L_x_16:
[----:B------:R-:W1:Y:S01]  /*0e20*/  S2UR UR30, SR_CTAID.X ;  /* 0x00000000001e79c3 */ /* 0x000e620000002500 */
[----:B------:R-:W-:-:S05]  /*0e30*/  CS2R.32 R87, SR_CgaSize ;  /* 0x0000000000577805 */ /* 0x000fca0000008a00 */
[----:B------:R-:W-:-:S05]  /*0e40*/  IMAD R87, R87, -0xa0, RZ ;  /* 0xffffff6057577824 */ /* 0x000fca00078e02ff */
[----:B------:R-:W-:-:S14]  /*0e50*/  R2UR UR5, R87 ;  /* 0x00000000570572ca */ /* 0x000fdc00000e0000 */
[----:B------:R-:W2:Y:S01]  /*0e60*/  LDCU UR5, c[0x0][UR5+0x2b0] ;  /* 0x00005600050577ac */ /* 0x000ea20008000800 */
[----:B------:R-:W-:-:S05]  /*0e70*/  CS2R.32 R87, SR_CgaSize ;  /* 0x0000000000577805 */ /* 0x000fca0000008a00 */
[----:B------:R-:W-:-:S05]  /*0e80*/  IMAD R87, R87, -0xa0, RZ ;  /* 0xffffff6057577824 */ /* 0x000fca00078e02ff */
[----:B------:R-:W-:-:S14]  /*0e90*/  R2UR UR4, R87 ;  /* 0x00000000570472ca */ /* 0x000fdc00000e0000 */
[----:B------:R-:W3:Y:S01]  /*0ea0*/  LDCU UR4, c[0x0][UR4+0x2b4] ;  /* 0x00005680040477ac */ /* 0x000ee20008000800 */
[----:B------:R-:W4:Y:S01]  /*0eb0*/  S2UR UR31, SR_CTAID.Y ;  /* 0x00000000001f79c3 */ /* 0x000f220000002600 */
[----:B------:R-:W-:-:S05]  /*0ec0*/  CS2R.32 R87, SR_CgaSize ;  /* 0x0000000000577805 */ /* 0x000fca0000008a00 */
[----:B------:R-:W-:-:S05]  /*0ed0*/  IMAD R87, R87, -0xa0, RZ ;  /* 0xffffff6057577824 */ /* 0x000fca00078e02ff */
[----:B------:R-:W-:-:S14]  /*0ee0*/  R2UR UR7, R87 ;  /* 0x00000000570772ca */ /* 0x000fdc00000e0000 */
[----:B------:R-:W3:Y:S01]  /*0ef0*/  LDCU UR7, c[0x0][UR7+0x2a0] ;  /* 0x00005400070777ac */ /* 0x000ee20008000800 */
[----:B------:R-:W-:-:S05]  /*0f00*/  CS2R.32 R87, SR_CgaSize ;  /* 0x0000000000577805 */ /* 0x000fca0000008a00 */
[----:B------:R-:W-:-:S05]  /*0f10*/  IMAD R87, R87, -0xa0, RZ ;  /* 0xffffff6057577824 */ /* 0x000fca00078e02ff */
[----:B------:R-:W-:-:S14]  /*0f20*/  R2UR UR59, R87 ;  /* 0x00000000573b72ca */ /* 0x000fdc00000e0000 */
[----:B------:R-:W3:Y:S01]  /*0f30*/  LDCU UR59, c[0x0][UR59+0x2a4] ;  /* 0x000054803b3b77ac */ /* 0x000ee20008000800 */
[----:B------:R-:W3:Y:S01]  /*0f40*/  S2UR UR8, SR_CgaCtaId ;  /* 0x00000000000879c3 */ /* 0x000ee20000008800 */
[----:B------:R-:W3:Y:S01]  /*0f50*/  LDCU UR19, c[0x0][0xb24] ;  /* 0x00016480ff1377ac */ /* 0x000ee20008000800 */
[----:B------:R-:W3:Y:S01]  /*0f60*/  LDCU UR42, c[0x0][0xb24] ;  /* 0x00016480ff2a77ac */ /* 0x000ee20008000800 */
[----:B-1----:R-:W-:Y:S01]  /*0f70*/  I2FP.F32.U32 R3, UR30 ;  /* 0x0000001e00037c45 */ /* 0x002fe20008201000 */
[----:B------:R-:W1:Y:S04]  /*0f80*/  LDCU UR22, c[0x0][0xb30] ;  /* 0x00016600ff1677ac */ /* 0x000e680008000800 */
[----:B--2---:R-:W-:Y:S01]  /*0f90*/  FMUL R3, R3, UR5 ;  /* 0x0000000503037c20 */ /* 0x004fe20008400000 */
[----:B----4-:R-:W-:-:S05]  /*0fa0*/  I2FP.F32.U32 R2, UR31 ;  /* 0x0000001f00027c45 */ /* 0x010fca0008201000 */
[----:B------:R-:W2:Y:S01]  /*0fb0*/  F2I.U32.TRUNC.NTZ R3, R3 ;  /* 0x0000000300037305 */ /* 0x000ea2000020f000 */
[----:B---3--:R-:W-:Y:S01]  /*0fc0*/  FMUL R2, R2, UR4 ;  /* 0x0000000402027c20 */ /* 0x008fe20008400000 */
[----:B------:R-:W-:-:S06]  /*0fd0*/  USHF.L.U32 UR28, UR8, 0xe, URZ ;  /* 0x0000000e081c7899 */ /* 0x000fcc00080006ff */
[----:B------:R-:W3:Y:S01]  /*0fe0*/  F2I.U32.TRUNC.NTZ R2, R2 ;  /* 0x0000000200027305 */ /* 0x000ee2000020f000 */
[----:B------:R-:W-:Y:S01]  /*0ff0*/  ULOP3.LUT UR28, UR28, 0x4000, URZ, 0xc0, !UPT ;  /* 0x000040001c1c7892 */ /* 0x000fe2000f8ec0ff */
[----:B--2---:R-:W-:Y:S02]  /*1000*/  R2UR UR4, R3 ;  /* 0x00000000030472ca */ /* 0x004fe400000e0000 */
[----:B---3--:R-:W-:Y:S02]  /*1010*/  R2UR UR6, R2 ;  /* 0x00000000020672ca */ /* 0x008fe400000e0000 */
[----:B------:R-:W-:-:S09]  /*1020*/  PRMT R2, RZ, 0x7610, R2 ;  /* 0x00007610ff027816 */ /* 0x000fd20000000002 */
[----:B------:R-:W-:-:S04]  /*1030*/  UIADD3 UR5, UPT, UPT, -UR4, URZ, URZ ;  /* 0x000000ff04057290 */ /* 0x000fc8000fffe1ff */
[----:B------:R-:W-:Y:S02]  /*1040*/  UIMAD UR5, UR7, UR5, UR30 ;  /* 0x00000005070572a4 */ /* 0x000fe4000f8e021e */
[----:B------:R-:W-:-:S04]  /*1050*/  UIADD3 UR4, UPT, UPT, -UR6, URZ, URZ ;  /* 0x000000ff06047290 */ /* 0x000fc8000fffe1ff */
[----:B------:R-:W-:Y:S01]  /*1060*/  IMAD.U32 R87, RZ, RZ, UR5 ;  /* 0x00000005ff577e24 */ /* 0x000fe2000f8e00ff */
[----:B------:R-:W-:Y:S01]  /*1070*/  UIMAD UR59, UR59, UR4, UR31 ;  /* 0x000000043b3b72a4 */ /* 0x000fe2000f8e021f */
[----:B-1----:R-:W-:Y:S11]  /*1080*/  BRA.U UP4, `(.L_x_17) ;  /* 0x0000000104287547 */ /* 0x002ff6000b800000 */
[----:B------:R-:W-:Y:S01]  /*1090*/  R2UR UR6, R87 ;  /* 0x00000000570672ca */ /* 0x000fe200000e0000 */
[----:B------:R-:W-:-:S12]  /*10a0*/  UISETP.NE.AND UP0, UPT, UR59, URZ, UPT ;  /* 0x000000ff3b00728c */ /* 0x000fd8000bf05270 */
[----:B------:R-:W-:-:S04]  /*10b0*/  UISETP.EQ.OR UP0, UPT, UR6, URZ, !UP0 ;  /* 0x000000ff0600728c */ /* 0x000fc8000c702670 */
[----:B------:R-:W-:Y:S02]  /*10c0*/  USEL UR5, URZ, 0x1, !UP0 ;  /* 0x00000001ff057887 */ /* 0x000fe4000c000000 */
[----:B------:R-:W-:-:S04]  /*10d0*/  UISETP.NE.AND UP0, UPT, UR59, URZ, UPT ;  /* 0x000000ff3b00728c */ /* 0x000fc8000bf05270 */
[----:B------:R-:W-:Y:S02]  /*10e0*/  USEL UR4, URZ, 0x2, UP0 ;  /* 0x00000002ff047887 */ /* 0x000fe40008000000 */
[----:B------:R-:W-:-:S04]  /*10f0*/  UISETP.NE.AND UP0, UPT, UR6, 0x1, UPT ;  /* 0x000000010600788c */ /* 0x000fc8000bf05270 */
[----:B------:R-:W-:-:S04]  /*1100*/  USEL UR4, UR4, 0x2, UP0 ;  /* 0x0000000204047887 */ /* 0x000fc80008000000 */
[----:B------:R-:W-:-:S06]  /*1110*/  UIADD3 UR4, UPT, UPT, UR5, UR4, URZ ;  /* 0x0000000405047290 */ /* 0x000fcc000fffe0ff */
[----:B------:R-:W-:-:S07]  /*1120*/  MOV R2, UR4 ;  /* 0x0000000400027c02 */ /* 0x000fce0008000f00 */
.L_x_17:
[----:B------:R-:W1:Y:S01]  /*1130*/  S2UR UR36, SR_CTAID.Z ;  /* 0x00000000002479c3 */ /* 0x000e620000002700 */
[----:B------:R-:W-:-:S09]  /*1140*/  UISETP.GE.AND UP0, UPT, UR19, 0x1, UPT ;  /* 0x000000011300788c */ /* 0x000fd2000bf06270 */
[----:B------:R-:W-:Y:S05]  /*1150*/  BRA.U !UP0, `(.L_x_18) ;  /* 0x0000000108d47547 */ /* 0x000fea000b800000 */
[----:B------:R-:W2:Y:S01]  /*1160*/  LDCU.128 UR12, c[0x0][0xb10] ;  /* 0x00016200ff0c77ac */ /* 0x000ea20008000c00 */
[----:B------:R-:W3:Y:S01]  /*1170*/  LDCU UR20, c[0x0][0xb0c] ;  /* 0x00016180ff1477ac */ /* 0x000ee20008000800 */
[----:B------:R-:W4:Y:S01]  /*1180*/  LDCU UR6, c[0x0][0x370] ;  /* 0x00006e00ff0677ac */ /* 0x000f220008000800 */
[----:B------:R-:W1:Y:S01]  /*1190*/  LDCU UR7, c[0x0][0x374] ;  /* 0x00006e80ff0777ac */ /* 0x000e620008000800 */
[----:B------:R-:W1:Y:S01]  /*11a0*/  LDCU UR21, c[0x0][0xb20] ;  /* 0x00016400ff1577ac */ /* 0x000e620008000800 */
[----:B--2---:R-:W-:Y:S02]  /*11b0*/  UIMAD.WIDE.U32 UR4, UR30, UR12, URZ ;  /* 0x0000000c1e0472a5 */ /* 0x004fe4000f8e00ff */
[----:B---3--:R-:W-:Y:S01]  /*11c0*/  UISETP.NE.AND UP0, UPT, UR20, 0x1, UPT ;  /* 0x000000011400788c */ /* 0x008fe2000bf05270 */
[----:B------:R-:W2:Y:S01]  /*11d0*/  LDCU.64 UR8, c[0x0][0xb28] ;  /* 0x00016500ff0877ac */ /* 0x000ea20008000a00 */
[----:B----4-:R-:W-:-:S03]  /*11e0*/  UIMAD.WIDE.U32 UR10, UR6, UR12, URZ ;  /* 0x0000000c060a72a5 */ /* 0x010fc6000f8e00ff */
[----:B------:R-:W-:Y:S01]  /*11f0*/  UMOV UR4, UR5 ;  /* 0x0000000500047c82 */ /* 0x000fe20008000000 */
[----:B------:R-:W-:Y:S02]  /*1200*/  UISETP.NE.AND UP2, UPT, UR19, 0x1, UPT ;  /* 0x000000011300788c */ /* 0x000fe4000bf45270 */
[----:B------:R-:W-:Y:S01]  /*1210*/  USHF.R.U32.HI UR4, URZ, UR13, UR4 ;  /* 0x0000000dff047299 */ /* 0x000fe20008011604 */
[----:B------:R-:W-:Y:S01]  /*1220*/  UMOV UR10, UR11 ;  /* 0x0000000b000a7c82 */ /* 0x000fe20008000000 */
[----:B------:R-:W-:Y:S02]  /*1230*/  UIMAD.WIDE.U32 UR16, UR31, UR15, URZ ;  /* 0x0000000f1f1072a5 */ /* 0x000fe4000f8e00ff */
[----:B------:R-:W-:Y:S02]  /*1240*/  USEL UR5, UR30, UR4, !UP0 ;  /* 0x000000041e057287 */ /* 0x000fe4000c000000 */
[----:B------:R-:W-:Y:S02]  /*1250*/  @UP0 USHF.R.U32.HI UR6, URZ, UR13, UR10 ;  /* 0x0000000dff060299 */ /* 0x000fe4000801160a */
[----:B------:R-:W-:-:S02]  /*1260*/  UISETP.NE.AND UP0, UPT, UR14, 0x1, UPT ;  /* 0x000000010e00788c */ /* 0x000fc4000bf05270 */
[----:B-1----:R-:W-:Y:S02]  /*1270*/  UIMAD.WIDE.U32 UR10, UR7, UR15, URZ ;  /* 0x0000000f070a72a5 */ /* 0x002fe4000f8e00ff */
[----:B--2---:R-:W-:Y:S01]  /*1280*/  UIMAD.WIDE.U32 UR12, UR6, UR8, URZ ;  /* 0x00000008060c72a5 */ /* 0x004fe2000f8e00ff */
[----:B------:R-:W-:Y:S02]  /*1290*/  UMOV UR4, UR17 ;  /* 0x0000001100047c82 */ /* 0x000fe40008000000 */
[----:B------:R-:W-:Y:S02]  /*12a0*/  USHF.R.U32.HI UR4, URZ, UR21, UR4 ;  /* 0x00000015ff047299 */ /* 0x000fe40008011604 */
[----:B------:R-:W-:Y:S02]  /*12b0*/  UMOV UR10, UR11 ;  /* 0x0000000b000a7c82 */ /* 0x000fe40008000000 */
[----:B------:R-:W-:Y:S01]  /*12c0*/  UMOV UR12, UR13 ;  /* 0x0000000d000c7c82 */ /* 0x000fe20008000000 */
[----:B------:R-:W-:-:S02]  /*12d0*/  @UP0 USHF.R.U32.HI UR7, URZ, UR21, UR10 ;  /* 0x00000015ff070299 */ /* 0x000fc4000801160a */
[----:B------:R-:W-:Y:S02]  /*12e0*/  USEL UR4, UR31, UR4, !UP0 ;  /* 0x000000041f047287 */ /* 0x000fe4000c000000 */
[----:B------:R-:W-:Y:S02]  /*12f0*/  UIMAD.WIDE.U32 UR10, UR7, UR8, URZ ;  /* 0x00000008070a72a5 */ /* 0x000fe4000f8e00ff */
[----:B------:R-:W-:Y:S02]  /*1300*/  @UP2 USHF.R.U32.HI UR6, URZ, UR9, UR12 ;  /* 0x00000009ff062299 */ /* 0x000fe4000801160c */
[----:B------:R-:W-:-:S03]  /*1310*/  UIMAD.WIDE.U32 UR12, UR4, UR8, URZ ;  /* 0x00000008040c72a5 */ /* 0x000fc6000f8e00ff */
[----:B------:R-:W-:Y:S02]  /*1320*/  UMOV UR10, UR11 ;  /* 0x0000000b000a7c82 */ /* 0x000fe40008000000 */
[----:B------:R-:W-:Y:S02]  /*1330*/  @UP2 USHF.R.U32.HI UR7, URZ, UR9, UR10 ;  /* 0x00000009ff072299 */ /* 0x000fe4000801160a */
[----:B------:R-:W-:Y:S02]  /*1340*/  UIMAD UR10, UR6, UR19, URZ ;  /* 0x00000013060a72a4 */ /* 0x000fe4000f8e02ff */
[----:B------:R-:W-:-:S04]  /*1350*/  UIMAD UR7, UR7, UR19, URZ ;  /* 0x00000013070772a4 */ /* 0x000fc8000f8e02ff */
[----:B------:R-:W-:-:S03]  /*1360*/  UISETP.GE.AND UP0, UPT, UR4, UR7, UPT ;  /* 0x000000070400728c */ /* 0x000fc6000bf06270 */
[----:B------:R-:W-:Y:S01]  /*1370*/  UMOV UR7, UR13 ;  /* 0x0000000d00077c82 */ /* 0x000fe20008000000 */
[----:B------:R-:W-:Y:S02]  /*1380*/  UISETP.GE.OR UP0, UPT, UR5, UR10, UP0 ;  /* 0x0000000a0500728c */ /* 0x000fe40008706670 */
[----:B------:R-:W-:Y:S02]  /*1390*/  UIMAD.WIDE.U32 UR10, UR5, UR8, URZ ;  /* 0x00000008050a72a5 */ /* 0x000fe4000f8e00ff */
[----:B------:R-:W-:Y:S02]  /*13a0*/  USHF.R.U32.HI UR7, URZ, UR9, UR7 ;  /* 0x00000009ff077299 */ /* 0x000fe40008011607 */
[----:B------:R-:W-:Y:S02]  /*13b0*/  UIADD3 UR10, UPT, UPT, -UR4, URZ, URZ ;  /* 0x000000ff040a7290 */ /* 0x000fe4000fffe1ff */
[----:B------:R-:W-:Y:S02]  /*13c0*/  USEL UR7, UR4, UR7, !UP2 ;  /* 0x0000000704077287 */ /* 0x000fe4000d000000 */
[----:B------:R-:W-:Y:S01]  /*13d0*/  UIMAD UR10, UR14, UR10, UR31 ;  /* 0x0000000a0e0a72a4 */ /* 0x000fe2000f8e021f */
[----:B------:R-:W-:Y:S01]  /*13e0*/  @!UP0 UMOV UR8, UR11 ;  /* 0x0000000b00088c82 */ /* 0x000fe20008000000 */
[----:B------:R-:W-:-:S02]  /*13f0*/  UIADD3 UR11, UPT, UPT, -UR5, URZ, URZ ;  /* 0x000000ff050b7290 */ /* 0x000fc4000fffe1ff */
[----:B------:R-:W-:Y:S02]  /*1400*/  @!UP0 USHF.R.U32.HI UR8, URZ, UR9, UR8 ;  /* 0x00000009ff088299 */ /* 0x000fe40008011608 */
[----:B------:R-:W-:Y:S02]  /*1410*/  UIADD3 UR9, UPT, UPT, -UR7, URZ, URZ ;  /* 0x000000ff07097290 */ /* 0x000fe4000fffe1ff */
[----:B------:R-:W-:Y:S02]  /*1420*/  @!UP0 USEL UR8, UR5, UR8, !UP2 ;  /* 0x0000000805088287 */ /* 0x000fe4000d000000 */
[----:B------:R-:W-:Y:S02]  /*1430*/  UIMAD UR9, UR19, UR9, UR4 ;  /* 0x00000009130972a4 */ /* 0x000fe4000f8e0204 */
[----:B------:R-:W-:Y:S02]  /*1440*/  @!UP0 UIADD3 UR7, UPT, UPT, UR7, -UR8, URZ ;  /* 0x8000000807078290 */ /* 0x000fe4000fffe0ff */
[----:B------:R-:W-:-:S02]  /*1450*/  @!UP0 UIMAD UR6, UR9, UR6, UR8 ;  /* 0x00000006090682a4 */ /* 0x000fc4000f8e0208 */
[----:B------:R-:W-:Y:S02]  /*1460*/  @!UP0 UIMAD UR4, UR7, UR19, UR5 ;  /* 0x00000013070482a4 */ /* 0x000fe4000f8e0205 */
[----:B------:R-:W-:Y:S02]  /*1470*/  UIMAD UR30, UR20, UR11, UR30 ;  /* 0x0000000b141e72a4 */ /* 0x000fe4000f8e021e */
[----:B------:R-:W-:Y:S01]  /*1480*/  UIMAD UR31, UR4, UR14, UR10 ;  /* 0x0000000e041f72a4 */ /* 0x000fe2000f8e020a */
[----:B------:R-:W-:Y:S02]  /*1490*/  @!UP0 UMOV UR5, UR6 ;  /* 0x0000000600058c82 */ /* 0x000fe40008000000 */
[----:B------:R-:W-:-:S12]  /*14a0*/  UIMAD UR30, UR5, UR20, UR30 ;  /* 0x00000014051e72a4 */ /* 0x000fd8000f8e021e */
.L_x_18:
[----:B------:R-:W-:-:S09]  /*14b0*/  UISETP.NE.AND UP0, UPT, UR22, 0x1, UPT ;  /* 0x000000011600788c */ /* 0x000fd2000bf05270 */
[----:B------:R-:W-:Y:S05]  /*14c0*/  BRA.U UP0, `(.L_x_19) ;  /* 0x0000000100407547 */ /* 0x000fea000b800000 */
[----:B------:R-:W2:Y:S01]  /*14d0*/  LDCU.128 UR8, c[0x0][0xb10] ;  /* 0x00016200ff0877ac */ /* 0x000ea20008000c00 */
[----:B------:R-:W3:Y:S01]  /*14e0*/  LDCU UR12, c[0x0][0xb0c] ;  /* 0x00016180ff0c77ac */ /* 0x000ee20008000800 */
[----:B------:R-:W4:Y:S01]  /*14f0*/  LDCU UR13, c[0x0][0xb20] ;  /* 0x00016400ff0d77ac */ /* 0x000f220008000800 */
[----:B--2---:R-:W-:Y:S02]  /*1500*/  UIMAD.WIDE.U32 UR4, UR30, UR8, URZ ;  /* 0x000000081e0472a5 */ /* 0x004fe4000f8e00ff */
[----:B------:R-:W-:Y:S02]  /*1510*/  UIMAD.WIDE.U32 UR6, UR31, UR11, URZ ;  /* 0x0000000b1f0672a5 */ /* 0x000fe4000f8e00ff */
[----:B---3--:R-:W-:Y:S02]  /*1520*/  UISETP.NE.AND UP0, UPT, UR12, 0x1, UPT ;  /* 0x000000010c00788c */ /* 0x008fe4000bf05270 */
[----:B------:R-:W-:-:S03]  /*1530*/  USHF.R.U32.HI UR5, URZ, UR9, UR5 ;  /* 0x00000009ff057299 */ /* 0x000fc60008011605 */
[----:B------:R-:W-:Y:S01]  /*1540*/  UMOV UR4, UR7 ;  /* 0x0000000700047c82 */ /* 0x000fe20008000000 */
[----:B------:R-:W-:Y:S02]  /*1550*/  USEL UR5, UR30, UR5, !UP0 ;  /* 0x000000051e057287 */ /* 0x000fe4000c000000 */
[----:B------:R-:W-:Y:S02]  /*1560*/  UISETP.NE.AND UP0, UPT, UR10, 0x1, UPT ;  /* 0x000000010a00788c */ /* 0x000fe4000bf05270 */
[----:B----4-:R-:W-:-:S04]  /*1570*/  USHF.R.U32.HI UR4, URZ, UR13, UR4 ;  /* 0x0000000dff047299 */ /* 0x010fc80008011604 */
[----:B------:R-:W-:-:S04]  /*1580*/  USEL UR4, UR31, UR4, !UP0 ;  /* 0x000000041f047287 */ /* 0x000fc8000c000000 */
[----:B------:R-:W-:Y:S02]  /*1590*/  UIADD3 UR6, UPT, UPT, UR5, -UR4, URZ ;  /* 0x8000000405067290 */ /* 0x000fe4000fffe0ff */
[----:B------:R-:W-:Y:S02]  /*15a0*/  UIADD3 UR4, UPT, UPT, -UR5, UR4, URZ ;  /* 0x0000000405047290 */ /* 0x000fe4000fffe1ff */
[----:B------:R-:W-:Y:S02]  /*15b0*/  UIMAD UR31, UR6, UR10, UR31 ;  /* 0x0000000a061f72a4 */ /* 0x000fe4000f8e021f */
[----:B------:R-:W-:-:S12]  /*15c0*/  UIMAD UR30, UR4, UR12, UR30 ;  /* 0x0000000c041e72a4 */ /* 0x000fd8000f8e021e */
.L_x_19:
[----:B------:R-:W-:Y:S01]  /*15d0*/  UISETP.NE.AND UP0, UPT, UR18, 0x2, UPT ;  /* 0x000000021200788c */ /* 0x000fe2000bf05270 */
[----:B------:R-:W-:Y:S09]  /*15e0*/  BRA.U !UP5, `(.L_x_20) ;  /* 0x000000010d0c7547 */ /* 0x000ff2000b800000 */
[----:B------:R-:W-:Y:S01]  /*15f0*/  UCGABAR_WAIT ;  /* 0x0000000000007dc7 */ /* 0x000fe20008000000 */
[----:B------:R-:W-:Y:S01]  /*1600*/  CCTL.IVALL ;  /* 0x00000000ff00798f */ /* 0x000fe20002000000 */
[----:B------:R-:W-:Y:S05]  /*1610*/  BRA `(.L_x_21) ;  /* 0x0000000000047947 */ /* 0x000fea0003800000 */
.L_x_20:
[----:B------:R-:W-:Y:S06]  /*1620*/  BAR.SYNC.DEFER_BLOCKING 0x0 ;  /* 0x0000000000007b1d */ /* 0x000fec0000010000 */
.L_x_21:
[----:B------:R-:W-:Y:S05]  /*1630*/  BRA.U UP0, `(.L_x_22) ;  /* 0x0000001100e07547 */ /* 0x000fea000b800000 */
[----:B------:R-:W2:Y:S01]  /*1640*/  LDCU UR6, c[0x0][0x38c] ;  /* 0x00007180ff0677ac */ /* 0x000ea20008000800 */
[----:B------:R-:W3:Y:S01]  /*1650*/  S2UR UR8, SR_CgaCtaId ;  /* 0x00000000000879c3 */ /* 0x000ee20000008800 */
[----:B------:R-:W-:Y:S01]  /*1660*/  PLOP3.LUT P1, PT, PT, PT, UP3, 0x80, 0x8 ;  /* 0x000000000008781c */ /* 0x000fe20003f2f038 */
[----:B------:R-:W-:Y:S01]  /*1670*/  IMAD.MOV.U32 R12, RZ, RZ, 0x1 ;  /* 0x00000001ff0c7424 */ /* 0x000fe200078e00ff */
[----:B------:R-:W-:Y:S01]  /*1680*/  UMOV UR7, 0x400 ;  /* 0x0000040000077882 */ /* 0x000fe20000000000 */
[----:B------:R-:W-:Y:S01]  /*1690*/  UISETP.NE.AND UP1, UPT, UR18, URZ, UPT ;  /* 0x000000ff1200728c */ /* 0x000fe2000bf25270 */
[----:B------:R-:W-:Y:S01]  /*16a0*/  ISETP.EQ.OR P2, PT, R0, RZ, P3 ;  /* 0x000000ff0000720c */ /* 0x000fe20001f42670 */
[----:B------:R-:W-:Y:S01]  /*16b0*/  USEL UR24, URZ, 0x1, UP6 ;  /* 0x00000001ff187887 */ /* 0x000fe2000b000000 */
[----:B------:R-:W-:Y:S02]  /*16c0*/  PLOP3.LUT P1, PT, P1, PT, PT, 0x8, 0x80 ;  /* 0x000000000080781c */ /* 0x000fe40000f2e170 */
[----:B------:R-:W-:Y:S01]  /*16d0*/  CS2R R10, SRZ ;  /* 0x00000000000a7805 */ /* 0x000fe2000001ff00 */
[----:B------:R-:W-:Y:S01]  /*16e0*/  IMAD.MOV.U32 R9, RZ, RZ, RZ ;  /* 0x000000ffff097224 */ /* 0x000fe200078e00ff */
[----:B------:R-:W4:Y:S01]  /*16f0*/  LDCU UR40, c[0x0][0x370] ;  /* 0x00006e00ff2877ac */ /* 0x000f220008000800 */
[----:B------:R-:W-:Y:S01]  /*1700*/  IMAD.MOV.U32 R8, RZ, RZ, 0x1 ;  /* 0x00000001ff087424 */ /* 0x000fe200078e00ff */
[----:B------:R-:W1:Y:S01]  /*1710*/  LDCU.64 UR26, c[0x0][0x348] ;  /* 0x00006900ff1a77ac */ /* 0x000e620008000a00 */
[----:B--2---:R-:W-:-:S02]  /*1720*/  UIADD3 UR5, UPT, UPT, UR6, 0x7f, URZ ;  /* 0x0000007f06057890 */ /* 0x004fc4000fffe0ff */
[----:B------:R-:W-:Y:S02]  /*1730*/  USHF.R.U32.HI UR45, URZ, 0x7, UR28 ;  /* 0x00000007ff2d7899 */ /* 0x000fe4000801161c */
[----:B------:R-:W-:Y:S02]  /*1740*/  USHF.R.S32.HI UR4, URZ, 0x1f, UR5 ;  /* 0x0000001fff047899 */ /* 0x000fe40008011405 */
[----:B---3--:R-:W-:Y:S02]  /*1750*/  ULEA UR7, UR8, UR7, 0x18 ;  /* 0x0000000708077291 */ /* 0x008fe4000f8ec0ff */
[----:B------:R-:W-:Y:S02]  /*1760*/  ULEA.HI UR4, UR4, UR5, URZ, 0x7 ;  /* 0x0000000504047291 */ /* 0x000fe4000f8f38ff */
[----:B------:R-:W-:Y:S02]  /*1770*/  UIADD3 UR46, UPT, UPT, UR6, 0xfe, URZ ;  /* 0x000000fe062e7890 */ /* 0x000fe4000fffe0ff */
[----:B------:R-:W-:-:S02]  /*1780*/  USHF.R.S32.HI UR43, URZ, 0x7, UR4 ;  /* 0x00000007ff2b7899 */ /* 0x000fc40008011404 */
[----:B------:R-:W-:Y:S02]  /*1790*/  UIADD3 UR4, UPT, UPT, UR6, -0x1, URZ ;  /* 0xffffffff06047890 */ /* 0x000fe4000fffe0ff */
[----:B------:R-:W-:Y:S02]  /*17a0*/  UISETP.LT.U32.AND UP0, UPT, UR43, 0x5, UPT ;  /* 0x000000052b00788c */ /* 0x000fe4000bf01070 */
[----:B------:R-:W-:Y:S02]  /*17b0*/  UISETP.GE.U32.AND UP2, UPT, UR4, -0xff, UPT ;  /* 0xffffff010400788c */ /* 0x000fe4000bf46070 */
[----:B------:R-:W-:Y:S01]  /*17c0*/  USEL UR41, UR43, 0x5, UP0 ;  /* 0x000000052b297887 */ /* 0x000fe20008000000 */
[----:B------:R-:W2:Y:S03]  /*17d0*/  LDCU UR39, c[0x0][0x374] ;  /* 0x00006e80ff2777ac */ /* 0x000ea60008000800 */
[----:B------:R-:W-:-:S02]  /*17e0*/  UIADD3 UR21, UPT, UPT, UR41, -0x1, URZ ;  /* 0xffffffff29157890 */ /* 0x000fc4000fffe0ff */
[----:B------:R-:W-:-:S03]  /*17f0*/  USEL UR24, UR24, 0x2, UP1 ;  /* 0x0000000218187887 */ /* 0x000fc60008800000 */
[----:B------:R-:W-:Y:S02]  /*1800*/  @UP2 UIADD3 UR21, UPT, UPT, UR41, URZ, URZ ;  /* 0x000000ff29152290 */ /* 0x000fe4000fffe0ff */
[----:B------:R-:W-:Y:S02]  /*1810*/  UIADD3 UR29, UPT, UPT, UR7, 0x10400, UR28 ;  /* 0x00010400071d7890 */ /* 0x000fe4000fffe01c */
[----:B------:R-:W-:Y:S02]  /*1820*/  UIADD3 UR44, UPT, UPT, UR43, -UR41, URZ ;  /* 0x800000292b2c7290 */ /* 0x000fe4000fffe0ff */
[----:B------:R-:W-:Y:S01]  /*1830*/  UIADD3 UR21, UPT, UPT, UR21, 0x1, URZ ;  /* 0x0000000115157890 */ /* 0x000fe2000fffe0ff */
[----:B-1--4-:R-:W-:-:S11]  /*1840*/  UMOV UR5, URZ ;  /* 0x000000ff00057c82 */ /* 0x012fd60008000000 */
.L_x_42:
[----:B-1----:R-:W1:Y:S02]  /*1850*/  S2UR UR4, SR_CgaCtaId ;  /* 0x00000000000479c3 */ /* 0x002e640000008800 */
[----:B-1----:R-:W-:-:S09]  /*1860*/  UISETP.NE.AND UP0, UPT, UR4, URZ, UPT ;  /* 0x000000ff0400728c */ /* 0x002fd2000bf05270 */
[----:B------:R-:W-:Y:S05]  /*1870*/  BRA.U UP0, `(.L_x_23) ;  /* 0x0000000100287547 */ /* 0x000fea000b800000 */
[----:B------:R-:W-:Y:S02]  /*1880*/  LEA R0, R9, UR7, 0x3 ;  /* 0x0000000709007c11 */ /* 0x000fe4000f8e18ff */
[----:B------:R-:W-:-:S04]  /*1890*/  SHF.L.U32 R3, R8, 0x1f, RZ ;  /* 0x0000001f08037819 */ /* 0x000fc800000006ff */
[----:B------:R-:W1:Y:S02]  /*18a0*/  SYNCS.PHASECHK.TRANS64.TRYWAIT P0, [R0+URZ+0x110], R3 ;  /* 0x00011003000075a7 */ /* 0x000e6400080011ff */
[----:B-1----:R-:W-:Y:S05]  /*18b0*/  @!P0 BRA `(.L_x_24) ;  /* 0x0000007c00dc8947 */ /* 0x002fea0003800000 */
.L_x_133:
[----:B------:R3:W-:Y:S01]  /*18c0*/  SYNCS.ARRIVE.TRANS64.A1T0 RZ, [R0+URZ+0x100], RZ ;  /* 0x000100ff00ff79a7 */ /* 0x0007e200081000ff */
[----:B------:R-:W-:-:S05]  /*18d0*/  VIADD R9, R9, 0x1 ;  /* 0x0000000109097836 */ /* 0x000fca0000000000 */
[----:B------:R-:W-:-:S04]  /*18e0*/  ISETP.NE.AND P0, PT, R9, 0x2, PT ;  /* 0x000000020900780c */ /* 0x000fc80003f05270 */
[----:B-1----:R-:W-:Y:S02]  /*18f0*/  SEL R3, RZ, 0x1, P0 ;  /* 0x00000001ff037807 */ /* 0x002fe40000000000 */
[----:B------:R-:W-:Y:S02]  /*1900*/  SEL R9, R9, RZ, P0 ;  /* 0x000000ff09097207 */ /* 0x000fe40000000000 */
[----:B------:R-:W-:-:S07]  /*1910*/  LOP3.LUT R8, R8, R3, RZ, 0x3c, !PT ;  /* 0x0000000308087212 */ /* 0x000fce00078e3cff */
.L_x_23:
[----:B------:R-:W-:Y:S01]  /*1920*/  ULEA UR4, UR5, UR7, 0x3 ;  /* 0x0000000705047291 */ /* 0x000fe2000f8e18ff */
[----:B---3--:R-:W-:Y:S01]  /*1930*/  SHF.L.U32 R0, R12, 0x1f, RZ ;  /* 0x0000001f0c007819 */ /* 0x008fe200000006ff */
[----:B------:R-:W-:Y:S02]  /*1940*/  UISETP.GE.U32.AND UP0, UPT, UR46, 0xff, UPT ;  /* 0x000000ff2e00788c */ /* 0x000fe4000bf06070 */
[----:B------:R-:W-:Y:S02]  /*1950*/  USHF.L.U32 UR35, UR30, 0x6, URZ ;  /* 0x000000061e237899 */ /* 0x000fe400080006ff */
[----:B------:R-:W-:Y:S01]  /*1960*/  ULEA UR19, UR31, UR45, 0x8 ;  /* 0x0000002d1f137291 */ /* 0x000fe2000f8e40ff */
[----:B------:R-:W-:Y:S02]  /*1970*/  UMOV UR13, URZ ;  /* 0x000000ff000d7c82 */ /* 0x000fe40008000000 */
[----:B------:R1:W3:Y:S02]  /*1980*/  SYNCS.PHASECHK.TRANS64.TRYWAIT P0, [UR4+0x28], R0 ;  /* 0x00002800ff0075a7 */ /* 0x0002e40008001104 */
[----:B------:R-:W-:Y:S07]  /*1990*/  BRA.U !UP0, `(.L_x_25) ;  /* 0x0000000108bc7547 */ /* 0x000fee000b800000 */
[----:B------:R-:W-:Y:S01]  /*19a0*/  UMOV UR6, URZ ;  /* 0x000000ff00067c82 */ /* 0x000fe20008000000 */
[----:B------:R-:W-:-:S05]  /*19b0*/  UMOV UR4, UR5 ;  /* 0x0000000500047c82 */ /* 0x000fca0008000000 */
.L_x_31:
[----:B------:R-:W-:Y:S01]  /*19c0*/  ULEA UR33, UR4, UR7, 0x3 ;  /* 0x0000000704217291 */ /* 0x000fe2000f8e18ff */
[----:B---3--:R-:W-:Y:S01]  /*19d0*/  @!P3 MOV R2, 0xa000 ;  /* 0x0000a0000002b802 */ /* 0x008fe20000000f00 */
[----:B-1-34-:R-:W-:Y:S10]  /*19e0*/  @P0 BRA `(.L_x_26) ;  /* 0x00000000000c0947 */ /* 0x01aff40003800000 */
[----:B------:R-:W-:-:S04]  /*19f0*/  SHF.L.U32 R3, R12, 0x1f, RZ ;  /* 0x0000001f0c037819 */ /* 0x000fc800000006ff */
[----:B------:R-:W3:Y:S02]  /*1a00*/  SYNCS.PHASECHK.TRANS64.TRYWAIT P0, [UR33+0x28], R3 ;  /* 0x00002803ff0075a7 */ /* 0x000ee40008001121 */
[----:B---3--:R-:W-:Y:S05]  /*1a10*/  @!P0 BRA `(.L_x_27) ;  /* 0x0000007c00988947 */ /* 0x008fea0003800000 */
.L_x_26:
[----:B------:R3:W-:Y:S01]  /*1a20*/  @!P3 SYNCS.ARRIVE.TRANS64 RZ, [UR33], R2 ;  /* 0x00000002ffffb9a7 */ /* 0x0007e20008000021 */
[----:B------:R-:W-:-:S04]  /*1a30*/  ULOP3.LUT UR5, UR24, 0x2, URZ, 0xfc, !UPT ;  /* 0x0000000218057892 */ /* 0x000fc8000f8efcff */
[----:B------:R-:W-:-:S09]  /*1a40*/  UISETP.NE.AND UP0, UPT, UR5, 0x2, UPT ;  /* 0x000000020500788c */ /* 0x000fd2000bf05270 */
[----:B------:R-:W-:Y:S05]  /*1a50*/  BRA.U UP0, `(.L_x_28) ;  /* 0x0000000100047547 */ /* 0x000fea000b800000 */
[----:B--2---:R-:W-:Y:S05]  /*1a60*/  BPT.TRAP 0x1 ;  /* 0x000000040000795c */ /* 0x004fea0000300000 */
.L_x_28:
[----:B------:R-:W-:Y:S04]  /*1a70*/  BSSY.RECONVERGENT B0, `(.L_x_29) ;  /* 0x0000003000007945 */ /* 0x000fe80003800200 */
[----:B------:R-:W-:Y:S05]  /*1a80*/  @P2 BRA `(.L_x_30) ;  /* 0x0000000000042947 */ /* 0x000fea0003800000 */
[----:B--2---:R-:W-:Y:S05]  /*1a90*/  BPT.TRAP 0x1 ;  /* 0x000000040000795c */ /* 0x004fea0000300000 */
.L_x_30:
[----:B--2---:R-:W-:Y:S05]  /*1aa0*/  BSYNC.RECONVERGENT B0 ;  /* 0x0000000000007941 */ /* 0x004fea0003800200 */
.L_x_29:
[----:B------:R-:W-:Y:S02]  /*1ab0*/  UIADD3 UR5, UPT, UPT, UR4, 0x1, URZ ;  /* 0x0000000104057890 */ /* 0x000fe4000fffe0ff */
[----:B------:R-:W-:Y:S02]  /*1ac0*/  USHF.L.U32 UR34, UR6, 0x7, URZ ;  /* 0x0000000706227899 */ /* 0x000fe400080006ff */
[----:B------:R-:W-:Y:S02]  /*1ad0*/  UISETP.NE.AND UP0, UPT, UR5, 0x5, UPT ;  /* 0x000000050500788c */ /* 0x000fe4000bf05270 */
[----:B------:R-:W-:Y:S02]  /*1ae0*/  UIADD3 UR6, UPT, UPT, UR6, 0x1, URZ ;  /* 0x0000000106067890 */ /* 0x000fe4000fffe0ff */
[----:B------:R-:W-:Y:S02]  /*1af0*/  USEL UR9, URZ, 0x1, UP0 ;  /* 0x00000001ff097887 */ /* 0x000fe40008000000 */
[----:B------:R-:W-:-:S02]  /*1b00*/  USEL UR5, UR5, URZ, UP0 ;  /* 0x000000ff05057287 */ /* 0x000fc40008000000 */
[----:B------:R-:W-:Y:S02]  /*1b10*/  ULEA UR32, UR4, UR7, 0xd ;  /* 0x0000000704207291 */ /* 0x000fe4000f8e68ff */
[----:B------:R-:W-:Y:S01]  /*1b20*/  ULEA UR8, UR5, UR7, 0x3 ;  /* 0x0000000705087291 */ /* 0x000fe2000f8e18ff */
[----:B------:R-:W-:Y:S01]  /*1b30*/  LOP3.LUT R12, R12, UR9, RZ, 0x3c, !PT ;  /* 0x000000090c0c7c12 */ /* 0x000fe2000f8e3cff */
[----:B------:R-:W-:Y:S02]  /*1b40*/  UIADD3 UR10, UP1, UPT, UR26, 0x80, URZ ;  /* 0x000000801a0a7890 */ /* 0x000fe4000ff3e0ff */
[----:B------:R-:W-:Y:S01]  /*1b50*/  ULEA UR16, UR4, UR28, 0xf ;  /* 0x0000001c04107291 */ /* 0x000fe2000f8e78ff */
[----:B-1----:R-:W-:Y:S01]  /*1b60*/  SHF.L.U32 R0, R12, 0x1f, RZ ;  /* 0x0000001f0c007819 */ /* 0x002fe200000006ff */
[----:B------:R-:W-:Y:S02]  /*1b70*/  UIADD3.X UR11, UPT, UPT, URZ, UR27, URZ, UP1, !UPT ;  /* 0x0000001bff0b7290 */ /* 0x000fe40008ffe4ff */
[----:B------:R-:W-:Y:S01]  /*1b80*/  UIADD3 UR32, UPT, UPT, UR32, 0x6400, URZ ;  /* 0x0000640020207890 */ /* 0x000fe2000fffe0ff */
[----:B------:R4:W1:Y:S01]  /*1b90*/  SYNCS.PHASECHK.TRANS64.TRYWAIT P0, [UR8+0x28], R0 ;  /* 0x00002800ff0075a7 */ /* 0x0008620008001108 */
[----:B------:R-:W-:-:S02]  /*1ba0*/  UIADD3 UR8, UP0, UPT, UR26, 0x180, URZ ;  /* 0x000001801a087890 */ /* 0x000fc4000ff1e0ff */
[----:B------:R-:W-:Y:S02]  /*1bb0*/  UIADD3 UR16, UPT, UPT, UR7, 0x10400, UR16 ;  /* 0x0001040007107890 */ /* 0x000fe4000fffe010 */
[----:B------:R-:W-:Y:S02]  /*1bc0*/  UIADD3.X UR9, UPT, UPT, URZ, UR27, URZ, UP0, !UPT ;  /* 0x0000001bff097290 */ /* 0x000fe400087fe4ff */
[----:B------:R-:W-:Y:S01]  /*1bd0*/  UISETP.NE.AND UP0, UPT, UR6, UR21, UPT ;  /* 0x000000150600728c */ /* 0x000fe2000bf05270 */
[----:B------:R-:W-:Y:S01]  /*1be0*/  UMOV UR12, 0x0 ;  /* 0x00000000000c7882 */ /* 0x000fe20000000000 */
[----:B------:R-:W-:Y:S01]  /*1bf0*/  UMOV UR13, 0x10000000 ;  /* 0x10000000000d7882 */ /* 0x000fe20000000000 */
[----:B------:R-:W-:Y:S01]  /*1c00*/  UMOV UR4, 0x30000 ;  /* 0x0003000000047882 */ /* 0x000fe20000000000 */
[----:B------:R-:W-:Y:S01]  /*1c10*/  UMOV UR20, UR36 ;  /* 0x0000002400147c82 */ /* 0x000fe20008000000 */
[----:B------:R-:W-:Y:S01]  /*1c20*/  UMOV UR17, UR33 ;  /* 0x0000002100117c82 */ /* 0x000fe20008000000 */
[----:B------:R-:W-:Y:S01]  /*1c30*/  UMOV UR18, UR34 ;  /* 0x0000002200127c82 */ /* 0x000fe20008000000 */
[----:B------:R-:W-:Y:S01]  /*1c40*/  UTMALDG.3D [UR32], [UR10], desc[UR12] ;  /* 0x00000c200a0075b4 */ /* 0x000fe20008011000 */
[----:B------:R2:W-:Y:S02]  /*1c50*/  UTMALDG.3D.MULTICAST [UR16], [UR8], UR4, desc[UR12] ;  /* 0x00000c10080073b4 */ /* 0x0005e40008011804 */
[----:B--2---:R-:W-:Y:S01]  /*1c60*/  UMOV UR13, UR21 ;  /* 0x00000015000d7c82 */ /* 0x004fe20008000000 */
[----:B------:R-:W-:Y:S01]  /*1c70*/  UMOV UR4, UR5 ;  /* 0x0000000500047c82 */ /* 0x000fe20008000000 */
[----:B------:R-:W-:Y:S05]  /*1c80*/  BRA.U UP0, `(.L_x_31) ;  /* 0xfffffffd004c7547 */ /* 0x000fea000b83ffff */
.L_x_25:
[----:B------:R-:W-:Y:S01]  /*1c90*/  ULEA UR4, UR5, UR7, 0x3 ;  /* 0x0000000705047291 */ /* 0x000fe2000f8e18ff */
[----:B-1--4-:R-:W-:Y:S01]  /*1ca0*/  SHF.L.U32 R0, R12, 0x1f, RZ ;  /* 0x0000001f0c007819 */ /* 0x012fe200000006ff */
[----:B------:R-:W-:Y:S01]  /*1cb0*/  @!P1 SYNCS.ARRIVE.TRANS64.A1T0 RZ, [UR7+0x98], RZ ;  /* 0x000098ffffff99a7 */ /* 0x000fe20008100007 */
[----:B------:R-:W-:-:S06]  /*1cc0*/  UISETP.GT.AND UP0, UPT, UR43, UR41, UPT ;  /* 0x000000292b00728c */ /* 0x000fcc000bf04270 */
[----:B---3--:R1:W3:Y:S03]  /*1cd0*/  SYNCS.PHASECHK.TRANS64.TRYWAIT P0, [UR4+0x28], R0 ;  /* 0x00002800ff0075a7 */ /* 0x0082e60008001104 */
[----:B------:R-:W-:Y:S05]  /*1ce0*/  BRA.U !UP0, `(.L_x_32) ;  /* 0x0000000108bc7547 */ /* 0x000fea000b800000 */
[----:B------:R-:W-:Y:S01]  /*1cf0*/  UIADD3 UR25, UPT, UPT, UR44, UR13, URZ ;  /* 0x0000000d2c197290 */ /* 0x000fe2000fffe0ff */
[----:B------:R-:W-:-:S11]  /*1d00*/  UMOV UR4, UR5 ;  /* 0x0000000500047c82 */ /* 0x000fd60008000000 */
.L_x_38:
[----:B------:R-:W-:Y:S01]  /*1d10*/  ULEA UR9, UR4, UR7, 0x3 ;  /* 0x0000000704097291 */ /* 0x000fe2000f8e18ff */
[----:B---3--:R-:W-:Y:S01]  /*1d20*/  @!P3 MOV R2, 0xa000 ;  /* 0x0000a0000002b802 */ /* 0x008fe20000000f00 */
[----:B-1-3--:R-:W-:Y:S10]  /*1d30*/  @P0 BRA `(.L_x_33) ;  /* 0x00000000000c0947 */ /* 0x00aff40003800000 */
[----:B------:R-:W-:-:S04]  /*1d40*/  SHF.L.U32 R3, R12, 0x1f, RZ ;  /* 0x0000001f0c037819 */ /* 0x000fc800000006ff */
[----:B------:R-:W3:Y:S02]  /*1d50*/  SYNCS.PHASECHK.TRANS64.TRYWAIT P0, [UR9+0x28], R3 ;  /* 0x00002803ff0075a7 */ /* 0x000ee40008001109 */
[----:B---3--:R-:W-:Y:S05]  /*1d60*/  @!P0 BRA `(.L_x_34) ;  /* 0x0000007800dc8947 */ /* 0x008fea0003800000 */
.L_x_33:
[----:B------:R3:W-:Y:S01]  /*1d70*/  @!P3 SYNCS.ARRIVE.TRANS64 RZ, [UR9], R2 ;  /* 0x00000002ffffb9a7 */ /* 0x0007e20008000009 */
[----:B------:R-:W-:-:S04]  /*1d80*/  ULOP3.LUT UR5, UR24, 0x2, URZ, 0xfc, !UPT ;  /* 0x0000000218057892 */ /* 0x000fc8000f8efcff */
[----:B------:R-:W-:-:S09]  /*1d90*/  UISETP.NE.AND UP0, UPT, UR5, 0x2, UPT ;  /* 0x000000020500788c */ /* 0x000fd2000bf05270 */
[----:B------:R-:W-:Y:S05]  /*1da0*/  BRA.U UP0, `(.L_x_35) ;  /* 0x0000000100047547 */ /* 0x000fea000b800000 */
[----:B--2---:R-:W-:Y:S05]  /*1db0*/  BPT.TRAP 0x1 ;  /* 0x000000040000795c */ /* 0x004fea0000300000 */
.L_x_35:
[----:B------:R-:W-:Y:S04]  /*1dc0*/  BSSY.RECONVERGENT B0, `(.L_x_36) ;  /* 0x0000003000007945 */ /* 0x000fe80003800200 */
[----:B------:R-:W-:Y:S05]  /*1dd0*/  @P2 BRA `(.L_x_37) ;  /* 0x0000000000042947 */ /* 0x000fea0003800000 */
[----:B--2---:R-:W-:Y:S05]  /*1de0*/  BPT.TRAP 0x1 ;  /* 0x000000040000795c */ /* 0x004fea0000300000 */
.L_x_37:
[----:B--2---:R-:W-:Y:S05]  /*1df0*/  BSYNC.RECONVERGENT B0 ;  /* 0x0000000000007941 */ /* 0x004fea0003800200 */
.L_x_36:
[----:B------:R-:W-:Y:S02]  /*1e00*/  UIADD3 UR5, UPT, UPT, UR4, 0x1, URZ ;  /* 0x0000000104057890 */ /* 0x000fe4000fffe0ff */
[----:B------:R-:W-:Y:S02]  /*1e10*/  UIADD3 UR14, UP1, UPT, UR26, 0x80, URZ ;  /* 0x000000801a0e7890 */ /* 0x000fe4000ff3e0ff */
[----:B------:R-:W-:Y:S02]  /*1e20*/  UISETP.NE.AND UP0, UPT, UR5, 0x5, UPT ;  /* 0x000000050500788c */ /* 0x000fe4000bf05270 */
[----:B------:R-:W-:Y:S02]  /*1e30*/  USHF.L.U32 UR10, UR13, 0x7, URZ ;  /* 0x000000070d0a7899 */ /* 0x000fe400080006ff */
[----:B------:R-:W-:Y:S02]  /*1e40*/  USEL UR8, URZ, 0x1, UP0 ;  /* 0x00000001ff087887 */ /* 0x000fe40008000000 */
[----:B------:R-:W-:-:S02]  /*1e50*/  USEL UR5, UR5, URZ, UP0 ;  /* 0x000000ff05057287 */ /* 0x000fc40008000000 */
[----:B------:R-:W-:Y:S02]  /*1e60*/  UIADD3 UR22, UP0, UPT, UR26, 0x180, URZ ;  /* 0x000001801a167890 */ /* 0x000fe4000ff1e0ff */
[----:B------:R-:W-:Y:S01]  /*1e70*/  LOP3.LUT R12, R12, UR8, RZ, 0x3c, !PT ;  /* 0x000000080c0c7c12 */ /* 0x000fe2000f8e3cff */
[----:B------:R-:W-:Y:S02]  /*1e80*/  ULEA UR8, UR4, UR7, 0xd ;  /* 0x0000000704087291 */ /* 0x000fe4000f8e68ff */
[----:B------:R-:W-:Y:S01]  /*1e90*/  ULEA UR6, UR5, UR7, 0x3 ;  /* 0x0000000705067291 */ /* 0x000fe2000f8e18ff */
[----:B-1----:R-:W-:Y:S01]  /*1ea0*/  SHF.L.U32 R0, R12, 0x1f, RZ ;  /* 0x0000001f0c007819 */ /* 0x002fe200000006ff */
[----:B------:R-:W-:Y:S02]  /*1eb0*/  UIADD3 UR8, UPT, UPT, UR8, 0x6400, URZ ;  /* 0x0000640008087890 */ /* 0x000fe4000fffe0ff */
[----:B------:R-:W-:Y:S02]  /*1ec0*/  UIADD3.X UR15, UPT, UPT, URZ, UR27, URZ, UP1, !UPT ;  /* 0x0000001bff0f7290 */ /* 0x000fe40008ffe4ff */
[----:B------:R-:W-:-:S02]  /*1ed0*/  ULEA UR16, UR4, UR29, 0xf ;  /* 0x0000001d04107291 */ /* 0x000fc4000f8e78ff */
[----:B------:R-:W-:Y:S01]  /*1ee0*/  UIADD3.X UR23, UPT, UPT, URZ, UR27, URZ, UP0, !UPT ;  /* 0x0000001bff177290 */ /* 0x000fe200087fe4ff */
[----:B------:R4:W1:Y:S01]  /*1ef0*/  SYNCS.PHASECHK.TRANS64.TRYWAIT P0, [UR6+0x28], R0 ;  /* 0x00002800ff0075a7 */ /* 0x0008620008001106 */
[----:B------:R-:W-:Y:S01]  /*1f00*/  UMOV UR30, 0x0 ;  /* 0x00000000001e7882 */ /* 0x000fe20000000000 */
[----:B------:R-:W-:Y:S01]  /*1f10*/  UMOV UR31, 0x10000000 ;  /* 0x10000000001f7882 */ /* 0x000fe20000000000 */
[----:B------:R-:W-:Y:S01]  /*1f20*/  UMOV UR11, UR35 ;  /* 0x00000023000b7c82 */ /* 0x000fe20008000000 */
[----:B------:R-:W-:Y:S01]  /*1f30*/  UMOV UR12, UR36 ;  /* 0x00000024000c7c82 */ /* 0x000fe20008000000 */
[----:B------:R-:W-:Y:S01]  /*1f40*/  UMOV UR6, 0x30000 ;  /* 0x0003000000067882 */ /* 0x000fe20000000000 */
[----:B------:R-:W-:Y:S01]  /*1f50*/  UMOV UR20, UR36 ;  /* 0x0000002400147c82 */ /* 0x000fe20008000000 */
[----:B------:R-:W-:Y:S01]  /*1f60*/  UMOV UR17, UR9 ;  /* 0x0000000900117c82 */ /* 0x000fe20008000000 */
[----:B------:R-:W-:Y:S01]  /*1f70*/  UMOV UR18, UR10 ;  /* 0x0000000a00127c82 */ /* 0x000fe20008000000 */
[----:B------:R4:W-:Y:S01]  /*1f80*/  UTMALDG.3D [UR8], [UR14], desc[UR30] ;  /* 0x00001e080e0075b4 */ /* 0x0009e20008011000 */
[----:B------:R-:W-:Y:S01]  /*1f90*/  UIADD3 UR13, UPT, UPT, UR13, 0x1, URZ ;  /* 0x000000010d0d7890 */ /* 0x000fe2000fffe0ff */
[----:B------:R-:W-:-:S03]  /*1fa0*/  UMOV UR4, UR5 ;  /* 0x0000000500047c82 */ /* 0x000fc60008000000 */
[----:B------:R-:W-:Y:S01]  /*1fb0*/  UISETP.NE.AND UP0, UPT, UR13, UR25, UPT ;  /* 0x000000190d00728c */ /* 0x000fe2000bf05270 */
[----:B------:R4:W-:Y:S08]  /*1fc0*/  UTMALDG.3D.MULTICAST [UR16], [UR22], UR6, desc[UR30] ;  /* 0x00001e10160073b4 */ /* 0x0009f00008011806 */
[----:B----4-:R-:W-:Y:S05]  /*1fd0*/  BRA.U UP0, `(.L_x_38) ;  /* 0xfffffffd004c7547 */ /* 0x010fea000b83ffff */
.L_x_32:
[C---:B------:R-:W-:Y:S01]  /*1fe0*/  LEA R3, R11.reuse, UR7, 0x3 ;  /* 0x000000070b037c11 */ /* 0x040fe2000f8e18ff */
[----:B------:R-:W-:Y:S01]  /*1ff0*/  NOP ;  /* 0x0000000000007918 */ /* 0x000fe20000000000 */
[----:B-1----:R-:W-:Y:S02]  /*2000*/  SHF.L.U32 R0, R10, 0x1f, RZ ;  /* 0x0000001f0a007819 */ /* 0x002fe400000006ff */
[----:B------:R-:W-:Y:S02]  /*2010*/  LEA R5, R11, UR7, 0x4 ;  /* 0x000000070b057c11 */ /* 0x000fe4000f8e20ff */
[----:B---3--:R-:W1:Y:S02]  /*2020*/  SYNCS.PHASECHK.TRANS64.TRYWAIT P0, [R3+URZ+0xa0], R0 ;  /* 0x0000a000030075a7 */ /* 0x008e6400080011ff */
[----:B-1----:R-:W-:Y:S05]  /*2030*/  @!P0 BRA `(.L_x_39) ;  /* 0x0000007800408947 */ /* 0x002fea0003800000 */
.L_x_136:
[----:B------:R-:W3:Y:S01]  /*2040*/  LDS.128 R4, [R5+0x130] ;  /* 0x0001300005047984 */ /* 0x000ee20000000c00 */
[----:B------:R-:W-:Y:S01]  /*2050*/  UISETP.GE.AND UP0, UPT, UR42, 0x1, UPT ;  /* 0x000000012a00788c */ /* 0x000fe2000bf06270 */
[----:B------:R-:W-:Y:S01]  /*2060*/  @!PT LDS RZ, [RZ] ;  /* 0x00000000fffff984 */ /* 0x000fe20000000800 */
[----:B------:R-:W-:Y:S01]  /*2070*/  @!PT LDS RZ, [RZ] ;  /* 0x00000000fffff984 */ /* 0x000fe20000000800 */
[----:B------:R-:W-:Y:S01]  /*2080*/  @!PT LDS RZ, [RZ] ;  /* 0x00000000fffff984 */ /* 0x000fe20000000800 */
[----:B------:R-:W-:Y:S01]  /*2090*/  @!PT LDS RZ, [RZ] ;  /* 0x00000000fffff984 */ /* 0x000fe20000000800 */
[----:B------:R4:W-:Y:S06]  /*20a0*/  MEMBAR.ALL.CTA ;  /* 0x0000000000007992 */ /* 0x0009ec0000008000 */
[----:B----4-:R-:W4:Y:S01]  /*20b0*/  FENCE.VIEW.ASYNC.S ;  /* 0x00000000000073c6 */ /* 0x010f220000000000 */
[----:B---3--:R-:W-:-:S13]  /*20c0*/  LOP3.LUT P0, RZ, R6, 0x1, RZ, 0xc0, !PT ;  /* 0x0000000106ff7812 */ /* 0x008fda000780c0ff */
[----:B----4-:R-:W-:Y:S01]  /*20d0*/  VOTEU.ANY UP1, P0 ;  /* 0x0000000000ff7886 */ /* 0x010fe20000020100 */
[----:B------:R-:W-:-:S13]  /*20e0*/  PLOP3.LUT P0, PT, PT, PT, UP1, 0x80, 0x8 ;  /* 0x000000000008781c */ /* 0x000fda0003f0f018 */
[----:B-1----:R-:W-:Y:S02]  /*20f0*/  @P0 LOP3.LUT R0, R5, 0xffff, RZ, 0xc0, !PT ;  /* 0x0000ffff05000812 */ /* 0x002fe400078ec0ff */
[----:B------:R-:W-:Y:S02]  /*2100*/  @P0 MOV R2, R4 ;  /* 0x0000000400020202 */ /* 0x000fe40000000f00 */
[----:B------:R-:W-:Y:S01]  /*2110*/  @P0 R2UR UR6, R0 ;  /* 0x00000000000602ca */ /* 0x000fe200000e0000 */
[----:B------:R-:W-:Y:S01]  /*2120*/  VIADD R0, R3, 0xb0 ;  /* 0x000000b003007836 */ /* 0x000fe20000000000 */
[----:B------:R-:W-:Y:S02]  /*2130*/  @P0 SHF.R.U32.HI R4, RZ, 0x10, R5 ;  /* 0x00000010ff040819 */ /* 0x000fe40000011605 */
[----:B------:R-:W-:Y:S02]  /*2140*/  @P0 R2UR UR8, R2 ;  /* 0x00000000020802ca */ /* 0x000fe400000e0000 */
[----:B------:R-:W-:-:S02]  /*2150*/  PRMT R0, RZ, 0x654, R0 ;  /* 0x00000654ff007816 */ /* 0x000fc40000000000 */
[----:B------:R-:W-:Y:S02]  /*2160*/  @P0 R2UR UR4, R4 ;  /* 0x00000000040402ca */ /* 0x000fe400000e0000 */
[----:B------:R1:W-:Y:S03]  /*2170*/  SYNCS.ARRIVE.TRANS64.RED.A1T0 RZ, [R0+URZ], RZ ;  /* 0x000000ff00ff79a7 */ /* 0x0003e600081004ff */
[----:B------:R-:W-:-:S04]  /*2180*/  @UP1 UMOV UR37, UR6 ;  /* 0x0000000600251c82 */ /* 0x000fc80008000000 */
[----:B------:R-:W-:-:S04]  /*2190*/  @UP1 UMOV UR38, UR8 ;  /* 0x0000000800261c82 */ /* 0x000fc80008000000 */
[----:B------:R-:W-:Y:S01]  /*21a0*/  @UP1 UMOV UR36, UR4 ;  /* 0x0000000400241c82 */ /* 0x000fe20008000000 */
[----:B------:R-:W-:Y:S05]  /*21b0*/  BRA.U !UP0, `(.L_x_40) ;  /* 0x0000000108d47547 */ /* 0x000fea000b800000 */
[----:B------:R-:W2:Y:S01]  /*21c0*/  LDCU.128 UR12, c[0x0][0xb10] ;  /* 0x00016200ff0c77ac */ /* 0x000ea20008000c00 */
[----:B------:R-:W3:Y:S01]  /*21d0*/  LDCU UR25, c[0x0][0xb20] ;  /* 0x00016400ff1977ac */ /* 0x000ee20008000800 */
[----:B------:R-:W4:Y:S01]  /*21e0*/  LDCU UR20, c[0x0][0xb0c] ;  /* 0x00016180ff1477ac */ /* 0x000f220008000800 */
[----:B------:R-:W1:Y:S01]  /*21f0*/  LDCU.64 UR10, c[0x0][0xb28] ;  /* 0x00016500ff0a77ac */ /* 0x000e620008000a00 */
[----:B------:R-:W-:Y:S02]  /*2200*/  UISETP.NE.AND UP3, UPT, UR42, 0x1, UPT ;  /* 0x000000012a00788c */ /* 0x000fe4000bf65270 */
[----:B--2---:R-:W-:Y:S02]  /*2210*/  UIMAD.WIDE.U32 UR16, UR39, UR15, URZ ;  /* 0x0000000f271072a5 */ /* 0x004fe4000f8e00ff */
[----:B------:R-:W-:Y:S02]  /*2220*/  UIMAD.WIDE.U32 UR8, UR40, UR12, URZ ;  /* 0x0000000c280872a5 */ /* 0x000fe4000f8e00ff */
[----:B------:R-:W-:-:S02]  /*2230*/  UISETP.NE.AND UP0, UPT, UR14, 0x1, UPT ;  /* 0x000000010e00788c */ /* 0x000fc4000bf05270 */
[----:B------:R-:W-:Y:S01]  /*2240*/  UIMAD.WIDE.U32 UR22, UR37, UR15, URZ ;  /* 0x0000000f251672a5 */ /* 0x000fe2000f8e00ff */
[----:B------:R-:W-:Y:S02]  /*2250*/  UMOV UR16, UR17 ;  /* 0x0000001100107c82 */ /* 0x000fe40008000000 */
[----:B------:R-:W-:Y:S01]  /*2260*/  UMOV UR8, UR9 ;  /* 0x0000000900087c82 */ /* 0x000fe20008000000 */
[----:B---3--:R-:W-:Y:S02]  /*2270*/  USHF.R.U32.HI UR16, URZ, UR25, UR16 ;  /* 0x00000019ff107299 */ /* 0x008fe40008011610 */
[----:B----4-:R-:W-:Y:S02]  /*2280*/  UISETP.NE.AND UP2, UPT, UR20, 0x1, UPT ;  /* 0x000000011400788c */ /* 0x010fe4000bf45270 */
[----:B------:R-:W-:Y:S02]  /*2290*/  USHF.R.U32.HI UR8, URZ, UR13, UR8 ;  /* 0x0000000dff087299 */ /* 0x000fe40008011608 */
[----:B------:R-:W-:-:S02]  /*22a0*/  USEL UR6, UR39, UR16, !UP0 ;  /* 0x0000001027067287 */ /* 0x000fc4000c000000 */
[----:B------:R-:W-:Y:S02]  /*22b0*/  USEL UR8, UR40, UR8, !UP2 ;  /* 0x0000000828087287 */ /* 0x000fe4000d000000 */
[----:B-1----:R-:W-:Y:S01]  /*22c0*/  UIMAD.WIDE.U32 UR16, UR6, UR10, URZ ;  /* 0x0000000a061072a5 */ /* 0x002fe2000f8e00ff */
[----:B------:R-:W-:Y:S01]  /*22d0*/  UMOV UR4, UR23 ;  /* 0x0000001700047c82 */ /* 0x000fe20008000000 */
[----:B------:R-:W-:Y:S02]  /*22e0*/  UIMAD.WIDE.U32 UR18, UR38, UR12, URZ ;  /* 0x0000000c261272a5 */ /* 0x000fe4000f8e00ff */
[----:B------:R-:W-:-:S03]  /*22f0*/  UIMAD.WIDE.U32 UR22, UR8, UR10, URZ ;  /* 0x0000000a081672a5 */ /* 0x000fc6000f8e00ff */
[----:B------:R-:W-:Y:S01]  /*2300*/  UMOV UR16, UR17 ;  /* 0x0000001100107c82 */ /* 0x000fe20008000000 */
[----:B------:R-:W-:Y:S02]  /*2310*/  USHF.R.U32.HI UR4, URZ, UR25, UR4 ;  /* 0x00000019ff047299 */ /* 0x000fe40008011604 */
[----:B------:R-:W-:Y:S01]  /*2320*/  @UP3 USHF.R.U32.HI UR6, URZ, UR11, UR16 ;  /* 0x0000000bff063299 */ /* 0x000fe20008011610 */
[----:B------:R-:W-:Y:S01]  /*2330*/  UMOV UR18, UR19 ;  /* 0x0000001300127c82 */ /* 0x000fe20008000000 */
[----:B------:R-:W-:Y:S01]  /*2340*/  UMOV UR22, UR23 ;  /* 0x0000001700167c82 */ /* 0x000fe20008000000 */
[----:B------:R-:W-:Y:S02]  /*2350*/  USHF.R.U32.HI UR13, URZ, UR13, UR18 ;  /* 0x0000000dff0d7299 */ /* 0x000fe40008011612 */
[----:B------:R-:W-:Y:S02]  /*2360*/  USEL UR4, UR37, UR4, !UP0 ;  /* 0x0000000425047287 */ /* 0x000fe4000c000000 */
[----:B------:R-:W-:-:S02]  /*2370*/  @UP3 USHF.R.U32.HI UR8, URZ, UR11, UR22 ;  /* 0x0000000bff083299 */ /* 0x000fc40008011616 */
[----:B------:R-:W-:Y:S02]  /*2380*/  UIMAD UR9, UR42, UR6, URZ ;  /* 0x000000062a0972a4 */ /* 0x000fe4000f8e02ff */
[----:B------:R-:W-:Y:S02]  /*2390*/  USEL UR6, UR38, UR13, !UP2 ;  /* 0x0000000d26067287 */ /* 0x000fe4000d000000 */
[----:B------:R-:W-:Y:S02]  /*23a0*/  UIMAD UR12, UR42, UR8, URZ ;  /* 0x000000082a0c72a4 */ /* 0x000fe4000f8e02ff */
[----:B------:R-:W-:Y:S02]  /*23b0*/  UISETP.GE.AND UP0, UPT, UR4, UR9, UPT ;  /* 0x000000090400728c */ /* 0x000fe4000bf06270 */
[----:B------:R-:W-:Y:S02]  /*23c0*/  UIMAD.WIDE.U32 UR16, UR4, UR10, URZ ;  /* 0x0000000a041072a5 */ /* 0x000fe4000f8e00ff */
[----:B------:R-:W-:-:S02]  /*23d0*/  UISETP.GE.OR UP0, UPT, UR6, UR12, UP0 ;  /* 0x0000000c0600728c */ /* 0x000fc40008706670 */
[----:B------:R-:W-:Y:S02]  /*23e0*/  UIMAD.WIDE.U32 UR12, UR6, UR10, URZ ;  /* 0x0000000a060c72a5 */ /* 0x000fe4000f8e00ff */
[----:B------:R-:W-:Y:S01]  /*23f0*/  UIADD3 UR15, UPT, UPT, -UR4, URZ, URZ ;  /* 0x000000ff040f7290 */ /* 0x000fe2000fffe1ff */
[----:B------:R-:W-:Y:S01]  /*2400*/  UMOV UR10, UR17 ;  /* 0x00000011000a7c82 */ /* 0x000fe20008000000 */
[----:B------:R-:W-:Y:S02]  /*2410*/  UIADD3 UR12, UPT, UPT, -UR6, URZ, URZ ;  /* 0x000000ff060c7290 */ /* 0x000fe4000fffe1ff */
[----:B------:R-:W-:-:S03]  /*2420*/  USHF.R.U32.HI UR10, URZ, UR11, UR10 ;  /* 0x0000000bff0a7299 */ /* 0x000fc6000801160a */
[----:B------:R-:W-:Y:S01]  /*2430*/  @!UP0 UMOV UR9, UR13 ;  /* 0x0000000d00098c82 */ /* 0x000fe20008000000 */
[----:B------:R-:W-:Y:S02]  /*2440*/  UIMAD UR15, UR14, UR15, UR37 ;  /* 0x0000000f0e0f72a4 */ /* 0x000fe4000f8e0225 */
[----:B------:R-:W-:Y:S02]  /*2450*/  USEL UR10, UR4, UR10, !UP3 ;  /* 0x0000000a040a7287 */ /* 0x000fe4000d800000 */
[----:B------:R-:W-:Y:S02]  /*2460*/  @!UP0 USHF.R.U32.HI UR9, URZ, UR11, UR9 ;  /* 0x0000000bff098299 */ /* 0x000fe40008011609 */
[----:B------:R-:W-:Y:S02]  /*2470*/  UIADD3 UR11, UPT, UPT, -UR10, URZ, URZ ;  /* 0x000000ff0a0b7290 */ /* 0x000fe4000fffe1ff */
[----:B------:R-:W-:Y:S02]  /*2480*/  @!UP0 USEL UR9, UR6, UR9, !UP3 ;  /* 0x0000000906098287 */ /* 0x000fe4000d800000 */
[----:B------:R-:W-:-:S02]  /*2490*/  UIMAD UR11, UR42, UR11, UR4 ;  /* 0x0000000b2a0b72a4 */ /* 0x000fc4000f8e0204 */
[----:B------:R-:W-:Y:S02]  /*24a0*/  @!UP0 UIADD3 UR10, UPT, UPT, UR10, -UR9, URZ ;  /* 0x800000090a0a8290 */ /* 0x000fe4000fffe0ff */
[----:B------:R-:W-:Y:S02]  /*24b0*/  @!UP0 UIMAD UR9, UR11, UR8, UR9 ;  /* 0x000000080b0982a4 */ /* 0x000fe4000f8e0209 */
[----:B------:R-:W-:Y:S02]  /*24c0*/  @!UP0 UIMAD UR4, UR42, UR10, UR6 ;  /* 0x0000000a2a0482a4 */ /* 0x000fe4000f8e0206 */
[----:B------:R-:W-:Y:S02]  /*24d0*/  UIMAD UR8, UR20, UR12, UR38 ;  /* 0x0000000c140872a4 */ /* 0x000fe4000f8e0226 */
[----:B------:R-:W-:Y:S01]  /*24e0*/  UIMAD UR37, UR4, UR14, UR15 ;  /* 0x0000000e042572a4 */ /* 0x000fe2000f8e020f */
[----:B------:R-:W-:Y:S02]  /*24f0*/  @!UP0 UMOV UR6, UR9 ;  /* 0x0000000900068c82 */ /* 0x000fe40008000000 */
[----:B------:R-:W-:-:S12]  /*2500*/  UIMAD UR38, UR6, UR20, UR8 ;  /* 0x00000014062672a4 */ /* 0x000fd8000f8e0208 */
.L_x_40:
[----:B------:R-:W3:Y:S02]  /*2510*/  LDCU UR4, c[0x0][0xb30] ;  /* 0x00016600ff0477ac */ /* 0x000ee40008000800 */
[----:B---3--:R-:W-:-:S09]  /*2520*/  UISETP.NE.AND UP0, UPT, UR4, 0x1, UPT ;  /* 0x000000010400788c */ /* 0x008fd2000bf05270 */
[----:B------:R-:W-:Y:S05]  /*2530*/  BRA.U UP0, `(.L_x_41) ;  /* 0x0000000100447547 */ /* 0x000fea000b800000 */
[----:B------:R-:W3:Y:S01]  /*2540*/  LDCU.128 UR12, c[0x0][0xb10] ;  /* 0x00016200ff0c77ac */ /* 0x000ee20008000c00 */
[----:B------:R-:W4:Y:S01]  /*2550*/  LDCU UR16, c[0x0][0xb0c] ;  /* 0x00016180ff1077ac */ /* 0x000f220008000800 */
[----:B------:R-:W1:Y:S01]  /*2560*/  LDCU UR17, c[0x0][0xb20] ;  /* 0x00016400ff1177ac */ /* 0x000e620008000800 */
[----:B---3--:R-:W-:Y:S02]  /*2570*/  UIMAD.WIDE.U32 UR10, UR38, UR12, URZ ;  /* 0x0000000c260a72a5 */ /* 0x008fe4000f8e00ff */
[----:B------:R-:W-:Y:S02]  /*2580*/  UIMAD.WIDE.U32 UR8, UR37, UR15, URZ ;  /* 0x0000000f250872a5 */ /* 0x000fe4000f8e00ff */
[----:B----4-:R-:W-:Y:S02]  /*2590*/  UISETP.NE.AND UP2, UPT, UR16, 0x1, UPT ;  /* 0x000000011000788c */ /* 0x010fe4000bf45270 */
[----:B------:R-:W-:Y:S01]  /*25a0*/  UISETP.NE.AND UP0, UPT, UR14, 0x1, UPT ;  /* 0x000000010e00788c */ /* 0x000fe2000bf05270 */
[----:B------:R-:W-:-:S02]  /*25b0*/  UMOV UR6, UR11 ;  /* 0x0000000b00067c82 */ /* 0x000fc40008000000 */
[----:B------:R-:W-:Y:S01]  /*25c0*/  UMOV UR4, UR9 ;  /* 0x0000000900047c82 */ /* 0x000fe20008000000 */
[----:B------:R-:W-:Y:S02]  /*25d0*/  USHF.R.U32.HI UR6, URZ, UR13, UR6 ;  /* 0x0000000dff067299 */ /* 0x000fe40008011606 */
[----:B-1----:R-:W-:Y:S02]  /*25e0*/  USHF.R.U32.HI UR4, URZ, UR17, UR4 ;  /* 0x00000011ff047299 */ /* 0x002fe40008011604 */
[----:B------:R-:W-:Y:S02]  /*25f0*/  USEL UR6, UR38, UR6, !UP2 ;  /* 0x0000000626067287 */ /* 0x000fe4000d000000 */
[----:B------:R-:W-:-:S04]  /*2600*/  USEL UR4, UR37, UR4, !UP0 ;  /* 0x0000000425047287 */ /* 0x000fc8000c000000 */
[----:B------:R-:W-:Y:S02]  /*2610*/  UIADD3 UR8, UPT, UPT, UR6, -UR4, URZ ;  /* 0x8000000406087290 */ /* 0x000fe4000fffe0ff */
[----:B------:R-:W-:Y:S02]  /*2620*/  UIADD3 UR4, UPT, UPT, -UR6, UR4, URZ ;  /* 0x0000000406047290 */ /* 0x000fe4000fffe1ff */
[----:B------:R-:W-:Y:S02]  /*2630*/  UIMAD UR37, UR8, UR14, UR37 ;  /* 0x0000000e082572a4 */ /* 0x000fe4000f8e0225 */
[----:B------:R-:W-:-:S12]  /*2640*/  UIMAD UR38, UR4, UR16, UR38 ;  /* 0x00000010042672a4 */ /* 0x000fd8000f8e0226 */
.L_x_41:
[----:B------:R-:W-:Y:S01]  /*2650*/  VIADD R11, R11, 0x1 ;  /* 0x000000010b0b7836 */ /* 0x000fe20000000000 */
[----:B------:R-:W-:Y:S01]  /*2660*/  R2UR UR4, R87 ;  /* 0x00000000570472ca */ /* 0x000fe200000e0000 */
[----:B------:R-:W-:Y:S01]  /*2670*/  UIADD3 UR31, UPT, UPT, UR37, UR59, URZ ;  /* 0x0000003b251f7290 */ /* 0x000fe2000fffe0ff */
[----:B------:R-:W-:Y:S02]  /*2680*/  PLOP3.LUT P1, PT, PT, PT, PT, 0x80, 0x8 ;  /* 0x000000000008781c */ /* 0x000fe40003f2f070 */
[----:B------:R-:W-:-:S04]  /*2690*/  ISETP.NE.AND P0, PT, R11, 0x2, PT ;  /* 0x000000020b00780c */ /* 0x000fc80003f05270 */
[----:B------:R-:W-:Y:S02]  /*26a0*/  SEL R3, RZ, 0x1, P0 ;  /* 0x00000001ff037807 */ /* 0x000fe40000000000 */
[----:B------:R-:W-:Y:S02]  /*26b0*/  SEL R11, R11, RZ, P0 ;  /* 0x000000ff0b0b7207 */ /* 0x000fe40000000000 */
[----:B------:R-:W-:Y:S01]  /*26c0*/  LOP3.LUT R10, R10, R3, RZ, 0x3c, !PT ;  /* 0x000000030a0a7212 */ /* 0x000fe200078e3cff */
[----:B------:R-:W-:Y:S01]  /*26d0*/  UIADD3 UR30, UPT, UPT, UR38, UR4, URZ ;  /* 0x00000004261e7290 */ /* 0x000fe2000fffe0ff */
[----:B------:R-:W-:Y:S11]  /*26e0*/  BRA.U UP1, `(.L_x_42) ;  /* 0xfffffff101587547 */ /* 0x000ff6000b83ffff */
[----:B------:R-:W-:Y:S01]  /*26f0*/  UIADD3 UR7, UPT, UPT, UR7, 0x28, URZ ;  /* 0x0000002807077890 */ /* 0x000fe2000fffe0ff */
[----:B------:R-:W-:-:S03]  /*2700*/  SHF.L.U32 R3, R12, 0x1f, RZ ;  /* 0x0000001f0c037819 */ /* 0x000fc600000006ff */
[----:B------:R-:W-:-:S09]  /*2710*/  ULEA UR4, UR5, UR7, 0x3 ;  /* 0x0000000705047291 */ /* 0x000fd2000f8e18ff */
[----:B------:R-:W3:Y:S02]  /*2720*/  SYNCS.PHASECHK.TRANS64.TRYWAIT P0, [UR4], R3 ;  /* 0x00000003ff0075a7 */ /* 0x000ee40008001104 */
[----:B---3--:R-:W-:Y:S05]  /*2730*/  @!P0 BRA `(.L_x_43) ;  /* 0x0000007000948947 */ /* 0x008fea0003800000 */
.L_x_138:
[----:B------:R-:W-:-:S04]  /*2740*/  UIADD3 UR4, UPT, UPT, UR5, 0x1, URZ ;  /* 0x0000000105047890 */ /* 0x000fc8000fffe0ff */
[----:B------:R-:W-:-:S04]  /*2750*/  UISETP.NE.AND UP0, UPT, UR4, 0x5, UPT ;  /* 0x000000050400788c */ /* 0x000fc8000bf05270 */
[----:B------:R-:W-:Y:S02]  /*2760*/  USEL UR6, URZ, 0x1, UP0 ;  /* 0x00000001ff067887 */ /* 0x000fe40008000000 */
[----:B------:R-:W-:-:S04]  /*2770*/  USEL UR4, UR4, URZ, UP0 ;  /* 0x000000ff04047287 */ /* 0x000fc80008000000 */
[----:B------:R-:W-:Y:S01]  /*2780*/  ULEA UR5, UR4, UR7, 0x3 ;  /* 0x0000000704057291 */ /* 0x000fe2000f8e18ff */
[----:B------:R-:W-:-:S04]  /*2790*/  LOP3.LUT R2, R12, UR6, RZ, 0x3c, !PT ;  /* 0x000000060c027c12 */ /* 0x000fc8000f8e3cff */
[----:B-1----:R-:W-:-:S04]  /*27a0*/  SHF.L.U32 R3, R2, 0x1f, RZ ;  /* 0x0000001f02037819 */ /* 0x002fc800000006ff */
[----:B------:R-:W1:Y:S02]  /*27b0*/  SYNCS.PHASECHK.TRANS64.TRYWAIT P0, [UR5], R3 ;  /* 0x00000003ff0075a7 */ /* 0x000e640008001105 */
[----:B-1----:R-:W-:Y:S05]  /*27c0*/  @!P0 BRA `(.L_x_44) ;  /* 0x0000007000888947 */ /* 0x002fea0003800000 */
.L_x_140:
        /* <DEDUP_REMOVED lines=9> */
.L_x_142:
        /* <DEDUP_REMOVED lines=9> */
.L_x_144:
[----:B------:R-:W-:-:S04]  /*28f0*/  UIADD3 UR4, UPT, UPT, UR4, 0x1, URZ ;  /* 0x0000000104047890 */ /* 0x000fc8000fffe0ff */
[----:B------:R-:W-:-:S04]  /*2900*/  UISETP.NE.AND UP0, UPT, UR4, 0x5, UPT ;  /* 0x000000050400788c */ /* 0x000fc8000bf05270 */
[----:B------:R-:W-:Y:S02]  /*2910*/  USEL UR5, URZ, 0x1, UP0 ;  /* 0x00000001ff057887 */ /* 0x000fe40008000000 */
[----:B------:R-:W-:-:S04]  /*2920*/  USEL UR4, UR4, URZ, UP0 ;  /* 0x000000ff04047287 */ /* 0x000fc80008000000 */
[----:B------:R-:W-:Y:S01]  /*2930*/  ULEA UR4, UR4, UR7, 0x3 ;  /* 0x0000000704047291 */ /* 0x000fe2000f8e18ff */
[----:B-1----:R-:W-:-:S04]  /*2940*/  LOP3.LUT R3, R2, UR5, RZ, 0x3c, !PT ;  /* 0x0000000502037c12 */ /* 0x002fc8000f8e3cff */
[----:B------:R-:W-:Y:S01]  /*2950*/  SHF.L.U32 R3, R3, 0x1f, RZ ;  /* 0x0000001f03037819 */ /* 0x000fe200000006ff */
[----:B------:R-:W-:-:S07]  /*2960*/  IMAD.U32 R0, RZ, RZ, UR4 ;  /* 0x00000004ff007e24 */ /* 0x000fce000f8e00ff */
.L_x_47:
[----:B-1----:R1:W3:Y:S02]  /*2970*/  SYNCS.PHASECHK.TRANS64.TRYWAIT P0, [R0+URZ], R3 ;  /* 0x00000003000075a7 */ /* 0x0022e400080011ff */
[----:B---3--:R-:W-:Y:S05]  /*2980*/  @!P0 NANOSLEEP.SYNCS 0x989680 ;  /* 0x009896800000895d */ /* 0x008fea0003900000 */
[----:B------:R-:W3:Y:S02]  /*2990*/  @!P0 SYNCS.PHASECHK.TRANS64 P0, [R0+URZ], R3 ;  /* 0x00000003000085a7 */ /* 0x000ee400080010ff */
[----:B--23--:R-:W-:Y:S05]  /*29a0*/  @P0 EXIT ;  /* 0x000000000000094d */ /* 0x00cfea0003800000 */
[----:B------:R-:W-:Y:S05]  /*29b0*/  BRA `(.L_x_47) ;  /* 0xfffffffc00ec7947 */ /* 0x000fea000383ffff */
.L_x_22:
[----:B------:R-:W2:Y:S02]  /*29c0*/  S2UR UR4, SR_CgaCtaId ;  /* 0x00000000000479c3 */ /* 0x000ea40000008800 */
[----:B--2---:R-:W-:-:S04]  /*29d0*/  UISETP.NE.AND UP0, UPT, UR4, URZ, UPT ;  /* 0x000000ff0400728c */ /* 0x004fc8000bf05270 */
[----:B------:R-:W-:-:S09]  /*29e0*/  UISETP.NE.OR UP0, UPT, UR18, 0x1, UP0 ;  /* 0x000000011200788c */ /* 0x000fd20008705670 */
[----:B------:R-:W-:Y:S05]  /*29f0*/  BRA.U UP0, `(.L_x_48) ;  /* 0x00000005004c7547 */ /* 0x000fea000b800000 */
[----:B------:R-:W2:Y:S01]  /*2a00*/  S2UR UR5, SR_CgaCtaId ;  /* 0x00000000000579c3 */ /* 0x000ea20000008800 */
[----:B------:R-:W-:Y:S01]  /*2a10*/  UMOV UR4, 0x400 ;  /* 0x0000040000047882 */ /* 0x000fe20000000000 */
[----:B------:R-:W-:Y:S01]  /*2a20*/  ISETP.GE.U32.AND P2, PT, R0, 0x2, PT ;  /* 0x000000020000780c */ /* 0x000fe20003f46070 */
[----:B------:R-:W-:Y:S01]  /*2a30*/  IMAD.MOV.U32 R12, RZ, RZ, 0x1 ;  /* 0x00000001ff0c7424 */ /* 0x000fe200078e00ff */
[----:B------:R-:W-:Y:S02]  /*2a40*/  CS2R R10, SRZ ;  /* 0x00000000000a7805 */ /* 0x000fe4000001ff00 */
[----:B------:R-:W-:Y:S01]  /*2a50*/  CS2R R8, SRZ ;  /* 0x0000000000087805 */ /* 0x000fe2000001ff00 */
[----:B--2---:R-:W-:-:S03]  /*2a60*/  ULEA UR6, UR5, UR4, 0x18 ;  /* 0x0000000405067291 */ /* 0x004fc6000f8ec0ff */
[----:B------:R-:W-:-:S09]  /*2a70*/  UMOV UR5, URZ ;  /* 0x000000ff00057c82 */ /* 0x000fd20008000000 */
.L_x_52:
[----:B------:R-:W-:Y:S02]  /*2a80*/  LEA R2, R8, UR6, 0x3 ;  /* 0x0000000608027c11 */ /* 0x000fe4000f8e18ff */
[----:B------:R-:W-:-:S03]  /*2a90*/  SHF.L.U32 R5, R9, 0x1f, RZ ;  /* 0x0000001f09057819 */ /* 0x000fc600000006ff */
[----:B------:R-:W-:Y:S01]  /*2aa0*/  VIADD R4, R2, 0x110 ;  /* 0x0000011002047836 */ /* 0x000fe20000000000 */
[----:B------:R-:W2:Y:S02]  /*2ab0*/  SYNCS.PHASECHK.TRANS64.TRYWAIT P0, [R2+URZ+0x100], R5 ;  /* 0x00010005020075a7 */ /* 0x000ea400080011ff */
[----:B--2---:R-:W-:Y:S05]  /*2ac0*/  @!P0 BRA `(.L_x_49) ;  /* 0x0000007000108947 */ /* 0x004fea0003800000 */
.L_x_145:
[----:B------:R-:W-:Y:S01]  /*2ad0*/  ULEA UR4, UR5, UR6, 0x3 ;  /* 0x0000000605047291 */ /* 0x000fe2000f8e18ff */
[----:B------:R-:W-:Y:S02]  /*2ae0*/  PRMT R4, RZ, 0x654, R4 ;  /* 0x00000654ff047816 */ /* 0x000fe40000000004 */
[----:B--2---:R-:W-:Y:S01]  /*2af0*/  SHF.L.U32 R5, R12, 0x1f, RZ ;  /* 0x0000001f0c057819 */ /* 0x004fe200000006ff */
[----:B------:R-:W-:Y:S01]  /*2b00*/  UIADD3 UR7, UPT, UPT, UR4, 0xa0, URZ ;  /* 0x000000a004077890 */ /* 0x000fe2000fffe0ff */
[----:B------:R2:W-:Y:S05]  /*2b10*/  SYNCS.ARRIVE.TRANS64.RED.A1T0 RZ, [R4+URZ], RZ ;  /* 0x000000ff04ff79a7 */ /* 0x0005ea00081004ff */
[----:B------:R-:W-:Y:S01]  /*2b20*/  IMAD.U32 R7, RZ, RZ, UR7 ;  /* 0x00000007ff077e24 */ /* 0x000fe2000f8e00ff */
[----:B------:R-:W3:Y:S04]  /*2b30*/  SYNCS.PHASECHK.TRANS64.TRYWAIT P0, [UR4+0xb0], R5 ;  /* 0x0000b005ff0075a7 */ /* 0x000ee80008001104 */
[----:B------:R-:W-:Y:S01]  /*2b40*/  PRMT R6, R0, 0x654, R7 ;  /* 0x0000065400067816 */ /* 0x000fe20000000007 */
[----:B--2---:R-:W-:Y:S01]  /*2b50*/  @!P2 IMAD.MOV.U32 R4, RZ, RZ, 0x10 ;  /* 0x00000010ff04a424 */ /* 0x004fe200078e00ff */
[----:B---3--:R-:W-:Y:S06]  /*2b60*/  @!P0 BRA `(.L_x_50) ;  /* 0x0000006c00fc8947 */ /* 0x008fec0003800000 */
.L_x_147:
[----:B------:R-:W-:Y:S01]  /*2b70*/  ULEA UR8, UR5, UR6, 0x4 ;  /* 0x0000000605087291 */ /* 0x000fe2000f8e20ff */
[----:B------:R-:W-:Y:S01]  /*2b80*/  SEL R3, R6, R3, !P2 ;  /* 0x0000000306037207 */ /* 0x000fe20005000000 */
[----:B------:R-:W-:Y:S01]  /*2b90*/  UIADD3 UR9, UPT, UPT, UR4, 0xa0, URZ ;  /* 0x000000a004097890 */ /* 0x000fe2000fffe0ff */
[----:B--2---:R-:W-:Y:S01]  /*2ba0*/  LEA R2, R11, UR6, 0x3 ;  /* 0x000000060b027c11 */ /* 0x004fe2000f8e18ff */
[----:B------:R-:W-:Y:S01]  /*2bb0*/  UIADD3 UR8, UPT, UPT, UR8, 0x130, URZ ;  /* 0x0000013008087890 */ /* 0x000fe2000fffe0ff */
[----:B------:R-:W-:Y:S01]  /*2bc0*/  SHF.L.U32 R5, R10, 0x1f, RZ ;  /* 0x0000001f0a057819 */ /* 0x000fe200000006ff */
[----:B------:R2:W-:Y:S01]  /*2bd0*/  @!P2 SYNCS.ARRIVE.TRANS64.RED RZ, [R3+URZ], R4 ;  /* 0x0000000403ffa9a7 */ /* 0x0005e200080004ff */
[----:B------:R-:W-:Y:S01]  /*2be0*/  UIADD3 UR4, UPT, UPT, UR5, 0x1, URZ ;  /* 0x0000000105047890 */ /* 0x000fe2000fffe0ff */
[----:B------:R-:W-:-:S03]  /*2bf0*/  VIADD R8, R8, 0x1 ;  /* 0x0000000108087836 */ /* 0x000fc60000000000 */
[----:B------:R-:W-:Y:S02]  /*2c00*/  UISETP.NE.AND UP0, UPT, UR4, 0x2, UPT ;  /* 0x000000020400788c */ /* 0x000fe4000bf05270 */
[----:B------:R-:W-:Y:S06]  /*2c10*/  UGETNEXTWORKID.BROADCAST [UR8], [UR9] ;  /* 0x00000000080073ca */ /* 0x000fec0008000100 */
[----:B------:R-:W-:Y:S01]  /*2c20*/  USEL UR7, URZ, 0x1, UP0 ;  /* 0x00000001ff077887 */ /* 0x000fe20008000000 */
[----:B------:R-:W-:Y:S01]  /*2c30*/  ISETP.NE.AND P0, PT, R8, 0x2, PT ;  /* 0x000000020800780c */ /* 0x000fe20003f05270 */
[----:B------:R-:W-:Y:S01]  /*2c40*/  USEL UR5, UR4, URZ, UP0 ;  /* 0x000000ff04057287 */ /* 0x000fe20008000000 */
[----:B------:R-:W3:Y:S03]  /*2c50*/  SYNCS.PHASECHK.TRANS64.TRYWAIT P1, [R2+URZ+0xa0], R5 ;  /* 0x0000a005020075a7 */ /* 0x000ee600080211ff */
[----:B------:R-:W-:Y:S01]  /*2c60*/  LOP3.LUT R12, R12, UR7, RZ, 0x3c, !PT ;  /* 0x000000070c0c7c12 */ /* 0x000fe2000f8e3cff */
[----:B--23--:R-:W-:Y:S07]  /*2c70*/  @!P1 BRA `(.L_x_51) ;  /* 0x0000006c00d09947 */ /* 0x00cfee0003800000 */
.L_x_148:
[C---:B------:R-:W-:Y:S01]  /*2c80*/  LEA R4, R11.reuse, UR6, 0x4 ;  /* 0x000000060b047c11 */ /* 0x040fe2000f8e20ff */
[----:B--2---:R-:W-:Y:S01]  /*2c90*/  VIADD R2, R2, 0xb0 ;  /* 0x000000b002027836 */ /* 0x004fe20000000000 */
[----:B------:R-:W-:Y:S01]  /*2ca0*/  SEL R8, R8, RZ, P0 ;  /* 0x000000ff08087207 */ /* 0x000fe20000000000 */
[----:B------:R-:W-:-:S03]  /*2cb0*/  VIADD R11, R11, 0x1 ;  /* 0x000000010b0b7836 */ /* 0x000fc60000000000 */
[----:B------:R-:W2:Y:S01]  /*2cc0*/  LDS.128 R4, [R4+0x130] ;  /* 0x0001300004047984 */ /* 0x000ea20000000c00 */
[----:B------:R-:W-:Y:S02]  /*2cd0*/  PRMT R2, RZ, 0x654, R2 ;  /* 0x00000654ff027816 */ /* 0x000fe40000000002 */
[C---:B------:R-:W-:Y:S01]  /*2ce0*/  ISETP.NE.AND P1, PT, R11.reuse, 0x2, PT ;  /* 0x000000020b00780c */ /* 0x040fe20003f25270 */
[----:B------:R-:W-:Y:S01]  /*2cf0*/  @!PT LDS RZ, [RZ] ;  /* 0x00000000fffff984 */ /* 0x000fe20000000800 */
[----:B------:R-:W-:Y:S01]  /*2d00*/  @!PT LDS RZ, [RZ] ;  /* 0x00000000fffff984 */ /* 0x000fe20000000800 */
[----:B------:R-:W-:Y:S01]  /*2d10*/  @!PT LDS RZ, [RZ] ;  /* 0x00000000fffff984 */ /* 0x000fe20000000800 */
[----:B------:R-:W-:Y:S01]  /*2d20*/  @!PT LDS RZ, [RZ] ;  /* 0x00000000fffff984 */ /* 0x000fe20000000800 */
[----:B------:R3:W-:Y:S06]  /*2d30*/  MEMBAR.ALL.CTA ;  /* 0x0000000000007992 */ /* 0x0007ec0000008000 */
[----:B---3--:R-:W3:Y:S01]  /*2d40*/  FENCE.VIEW.ASYNC.S ;  /* 0x00000000000073c6 */ /* 0x008ee20000000000 */
[----:B------:R-:W-:Y:S01]  /*2d50*/  SEL R11, R11, RZ, P1 ;  /* 0x000000ff0b0b7207 */ /* 0x000fe20000800000 */
[----:B---3--:R3:W-:Y:S01]  /*2d60*/  SYNCS.ARRIVE.TRANS64.RED.A1T0 RZ, [R2+URZ], RZ ;  /* 0x000000ff02ff79a7 */ /* 0x0087e200081004ff */
[----:B--2---:R-:W-:-:S02]  /*2d70*/  LOP3.LUT P3, RZ, R6, 0x1, RZ, 0xc0, !PT ;  /* 0x0000000106ff7812 */ /* 0x004fc4000786c0ff */
[----:B------:R-:W-:-:S04]  /*2d80*/  SEL R5, RZ, 0x1, P1 ;  /* 0x00000001ff057807 */ /* 0x000fc80000800000 */
[----:B------:R-:W-:Y:S02]  /*2d90*/  LOP3.LUT R10, R10, R5, RZ, 0x3c, !PT ;  /* 0x000000050a0a7212 */ /* 0x000fe400078e3cff */
[----:B---3--:R-:W-:-:S04]  /*2da0*/  SEL R2, RZ, 0x1, P0 ;  /* 0x00000001ff027807 */ /* 0x008fc80000000000 */
[----:B------:R-:W-:Y:S01]  /*2db0*/  LOP3.LUT R9, R9, R2, RZ, 0x3c, !PT ;  /* 0x0000000209097212 */ /* 0x000fe200078e3cff */
[----:B------:R-:W-:Y:S06]  /*2dc0*/  @P3 BRA `(.L_x_52) ;  /* 0xfffffffc002c3947 */ /* 0x000fec000383ffff */
[----:B------:R-:W-:Y:S01]  /*2dd0*/  ULEA UR4, UR5, UR6, 0x3 ;  /* 0x0000000605047291 */ /* 0x000fe2000f8e18ff */
[----:B------:R-:W-:-:S08]  /*2de0*/  SHF.L.U32 R3, R12, 0x1f, RZ ;  /* 0x0000001f0c037819 */ /* 0x000fd000000006ff */
[----:B------:R-:W2:Y:S02]  /*2df0*/  SYNCS.PHASECHK.TRANS64 P0, [UR4+0xb0], R3 ;  /* 0x0000b003ff0075a7 */ /* 0x000ea40008001004 */
[----:B--2---:R-:W-:Y:S05]  /*2e00*/  @P0 BRA `(.L_x_53) ;  /* 0x0000000000080947 */ /* 0x004fea0003800000 */
[----:B------:R-:W2:Y:S02]  /*2e10*/  SYNCS.PHASECHK.TRANS64.TRYWAIT P0, [UR4+0xb0], R3 ;  /* 0x0000b003ff0075a7 */ /* 0x000ea40008001104 */
[----:B--2---:R-:W-:Y:S05]  /*2e20*/  @!P0 BRA `(.L_x_54) ;  /* 0x0000006c00788947 */ /* 0x004fea0003800000 */
.L_x_53:
[----:B------:R-:W-:-:S04]  /*2e30*/  UIADD3 UR7, UPT, UPT, UR5, 0x1, URZ ;  /* 0x0000000105077890 */ /* 0x000fc8000fffe0ff */
[----:B------:R-:W-:-:S04]  /*2e40*/  UISETP.NE.AND UP0, UPT, UR7, 0x2, UPT ;  /* 0x000000020700788c */ /* 0x000fc8000bf05270 */
[----:B------:R-:W-:Y:S02]  /*2e50*/  USEL UR8, URZ, 0x1, UP0 ;  /* 0x00000001ff087887 */ /* 0x000fe40008000000 */
[----:B------:R-:W-:-:S04]  /*2e60*/  USEL UR7, UR7, URZ, UP0 ;  /* 0x000000ff07077287 */ /* 0x000fc80008000000 */
[----:B------:R-:W-:Y:S01]  /*2e70*/  ULEA UR7, UR7, UR6, 0x3 ;  /* 0x0000000607077291 */ /* 0x000fe2000f8e18ff */
[----:B--2---:R-:W-:-:S04]  /*2e80*/  LOP3.LUT R3, R12, UR8, RZ, 0x3c, !PT ;  /* 0x000000080c037c12 */ /* 0x004fc8000f8e3cff */
[----:B------:R-:W-:-:S04]  /*2e90*/  SHF.L.U32 R0, R3, 0x1f, RZ ;  /* 0x0000001f03007819 */ /* 0x000fc800000006ff */
[----:B------:R-:W2:Y:S02]  /*2ea0*/  SYNCS.PHASECHK.TRANS64 P0, [UR7+0xb0], R0 ;  /* 0x0000b000ff0075a7 */ /* 0x000ea40008001007 */
[----:B-12---:R-:W-:Y:S05]  /*2eb0*/  @P0 EXIT ;  /* 0x000000000000094d */ /* 0x006fea0003800000 */
[----:B------:R-:W-:Y:S02]  /*2ec0*/  SHF.L.U32 R3, R3, 0x1f, RZ ;  /* 0x0000001f03037819 */ /* 0x000fe400000006ff */
[----:B------:R-:W-:-:S07]  /*2ed0*/  MOV R0, UR7 ;  /* 0x0000000700007c02 */ /* 0x000fce0008000f00 */
.L_x_55:
[----:B-1----:R1:W2:Y:S02]  /*2ee0*/  SYNCS.PHASECHK.TRANS64.TRYWAIT P0, [R0+URZ+0xb0], R3 ;  /* 0x0000b003000075a7 */ /* 0x0022a400080011ff */
[----:B--2---:R-:W-:Y:S05]  /*2ef0*/  @!P0 NANOSLEEP.SYNCS 0x989680 ;  /* 0x009896800000895d */ /* 0x004fea0003900000 */
[----:B------:R-:W2:Y:S02]  /*2f00*/  @!P0 SYNCS.PHASECHK.TRANS64 P0, [R0+URZ+0xb0], R3 ;  /* 0x0000b003000085a7 */ /* 0x000ea400080010ff */
[----:B--2---:R-:W-:Y:S05]  /*2f10*/  @P0 EXIT ;  /* 0x000000000000094d */ /* 0x004fea0003800000 */
[----:B------:R-:W-:Y:S05]  /*2f20*/  BRA `(.L_x_55) ;  /* 0xfffffffc00ec7947 */ /* 0x000fea000383ffff */
.L_x_48:
[----:B------:R-:W-:Y:S05]  /*2f30*/  BRA.U UP4, `(.L_x_56) ;  /* 0x0000000d04d87547 */ /* 0x000fea000b800000 */
[----:B------:R-:W2:Y:S01]  /*2f40*/  S2UR UR7, SR_CgaCtaId ;  /* 0x00000000000779c3 */ /* 0x000ea20000008800 */
[----:B------:R-:W-:Y:S01]  /*2f50*/  UMOV UR4, 0x40 ;  /* 0x0000004000047882 */ /* 0x000fe20000000000 */
[----:B------:R-:W-:Y:S01]  /*2f60*/  NOP ;  /* 0x0000000000007918 */ /* 0x000fe20000000000 */
[----:B------:R-:W-:Y:S01]  /*2f70*/  UMOV UR6, 0x400 ;  /* 0x0000040000067882 */ /* 0x000fe20000000000 */
[----:B--2---:R-:W-:Y:S02]  /*2f80*/  ULEA UR5, UR7, UR4, 0x18 ;  /* 0x0000000407057291 */ /* 0x004fe4000f8ec0ff */
[----:B------:R-:W-:-:S07]  /*2f90*/  ULEA UR6, UR7, UR6, 0x18 ;  /* 0x0000000607067291 */ /* 0x000fce000f8ec0ff */
[----:B------:R-:W2:Y:S02]  /*2fa0*/  LDS.U8 R0, [UR5+0x1c] ;  /* 0x00001c05ff007984 */ /* 0x000ea40008000000 */
[----:B--2---:R-:W-:-:S13]  /*2fb0*/  ISETP.NE.AND P0, PT, R0, RZ, PT ;  /* 0x000000ff0000720c */ /* 0x004fda0003f05270 */
[----:B------:R-:W-:Y:S05]  /*2fc0*/  @P0 BRA `(.L_x_57) ;  /* 0x0000000000580947 */ /* 0x000fea0003800000 */
[----:B------:R-:W-:-:S13]  /*2fd0*/  ELECT P0, URZ, PT ;  /* 0x0000000000ff782f */ /* 0x000fda0003800000 */
[----:B------:R-:W-:Y:S05]  /*2fe0*/  @!P0 BRA `(.L_x_58) ;  /* 0x0000000000608947 */ /* 0x000fea0003800000 */
[----:B------:R-:W-:Y:S01]  /*2ff0*/  UMOV UR4, 0x10 ;  /* 0x0000001000047882 */ /* 0x000fe20000000000 */
[----:B------:R-:W-:Y:S01]  /*3000*/  HFMA2 R0, -RZ, RZ, 0, 5.9604644775390625e-08 ;  /* 0x00000001ff007431 */ /* 0x000fe200000001ff */
[----:B------:R-:W-:-:S03]  /*3010*/  MOV R3, 0xffff ;  /* 0x0000ffff00037802 */ /* 0x000fc60000000f00 */
[----:B------:R-:W-:Y:S04]  /*3020*/  DEPBAR.LE SB2, 0x36 ;  /* 0x0000ad800000791a */ /* 0x000fe80000000000 */
[----:B------:R-:W2:Y:S02]  /*3030*/  UTCATOMSWS.FIND_AND_SET.ALIGN UP0, UR4, UR4 ;  /* 0x00000004000475e3 */ /* 0x000ea40008000800 */
[----:B--2---:R-:W-:Y:S01]  /*3040*/  MOV R4, UR4 ;  /* 0x0000000400047c02 */ /* 0x004fe20008000f00 */
[----:B------:R-:W-:Y:S06]  /*3050*/  BRA.U UP0, `(.L_x_59) ;  /* 0x0000000100187547 */ /* 0x000fec000b800000 */
.L_x_60:
[----:B------:R-:W-:Y:S05]  /*3060*/  NANOSLEEP 0x64 ;  /* 0x000000640000795d */ /* 0x000fea0003800000 */
[----:B------:R-:W-:-:S05]  /*3070*/  UMOV UR4, 0x10 ;  /* 0x0000001000047882 */ /* 0x000fca0000000000 */
[----:B------:R-:W-:Y:S04]  /*3080*/  DEPBAR.LE SB2, 0x36 ;  /* 0x0000ad800000791a */ /* 0x000fe80000000000 */
[----:B------:R-:W2:Y:S02]  /*3090*/  UTCATOMSWS.FIND_AND_SET.ALIGN UP0, UR4, UR4 ;  /* 0x00000004000475e3 */ /* 0x000ea40008000800 */
[----:B--2---:R-:W-:Y:S01]  /*30a0*/  MOV R4, UR4 ;  /* 0x0000000400047c02 */ /* 0x004fe20008000f00 */
[----:B------:R-:W-:Y:S05]  /*30b0*/  BRA.U !UP0, `(.L_x_60) ;  /* 0xfffffffd08e87547 */ /* 0x000fea000b83ffff */
.L_x_59:
[-C--:B------:R-:W-:Y:S02]  /*30c0*/  SHF.L.U32 R3, R3, R4.reuse, RZ ;  /* 0x0000000403037219 */ /* 0x080fe400000006ff */
[----:B------:R-:W-:Y:S01]  /*30d0*/  SHF.L.U32 R0, R0, R4, RZ ;  /* 0x0000000400007219 */ /* 0x000fe200000006ff */
[----:B------:R-:W-:Y:S02]  /*30e0*/  IMAD.SHL.U32 R4, R4, 0x20, RZ ;  /* 0x0000002004047824 */ /* 0x000fe400078e00ff */
[----:B------:R2:W-:Y:S04]  /*30f0*/  ATOMS.OR RZ, [UR5+0x14], R3 ;  /* 0x00001403ffff798c */ /* 0x0005e8000b000005 */
[----:B------:R2:W-:Y:S04]  /*3100*/  ATOMS.OR RZ, [UR5+0x18], R0 ;  /* 0x00001800ffff798c */ /* 0x0005e8000b000005 */
[----:B------:R2:W-:Y:S01]  /*3110*/  STS [UR6+0x150], R4 ;  /* 0x00015004ff007988 */ /* 0x0005e20008000806 */
[----:B------:R-:W-:Y:S05]  /*3120*/  BRA `(.L_x_58) ;  /* 0x0000000000107947 */ /* 0x000fea0003800000 */
.L_x_57:
[----:B------:R-:W-:Y:S02]  /*3130*/  MOV R0, 0xffffffff ;  /* 0xffffffff00007802 */ /* 0x000fe40000000f00 */
[----:B------:R-:W-:-:S03]  /*3140*/  MOV R4, 0x3170 ;  /* 0x0000317000047802 */ /* 0x000fc60000000f00 */
[----:B------:R2:W-:Y:S04]  /*3150*/  STS [UR6+0x150], R0 ;  /* 0x00015000ff007988 */ /* 0x0005e80008000806 */
[----:B-12--5:R-:W-:Y:S05]  /*3160*/  CALL.REL.NOINC `($__internal_1_$__cuda_sm10x_tcgen05_guardrail_trap_phase_invalid_during_alloc) ;  /* 0x0000007000bc7944 */ /* 0x026fea0003c00000 */
.L_x_58:
[----:B------:R-:W-:Y:S05]  /*3170*/  WARPSYNC.ALL ;  /* 0x0000000000007948 */ /* 0x000fea0003800000 */
[----:B------:R-:W3:Y:S01]  /*3180*/  S2UR UR4, SR_CgaCtaId ;  /* 0x00000000000479c3 */ /* 0x000ee20000008800 */
[----:B------:R-:W-:Y:S01]  /*3190*/  UMOV UR26, 0x400 ;  /* 0x00000400001a7882 */ /* 0x000fe20000000000 */
[----:B------:R-:W-:-:S06]  /*31a0*/  NOP ;  /* 0x0000000000007918 */ /* 0x000fcc0000000000 */
[----:B------:R-:W-:Y:S06]  /*31b0*/  BAR.ARV 0x6, 0xa0 ;  /* 0x0182800000007b1d */ /* 0x000fec0000002000 */
[----:B------:R-:W4:Y:S01]  /*31c0*/  LDCU UR5, c[0x0][0x38c] ;  /* 0x00007180ff0577ac */ /* 0x000f220008000800 */
[----:B------:R-:W-:Y:S01]  /*31d0*/  LOP3.LUT R2, R2, 0xffff, RZ, 0xc0, !PT ;  /* 0x0000ffff02027812 */ /* 0x000fe200078ec0ff */
[----:B------:R-:W-:Y:S01]  /*31e0*/  IMAD.MOV.U32 R11, RZ, RZ, 0x1 ;  /* 0x00000001ff0b7424 */ /* 0x000fe200078e00ff */
[----:B------:R-:W-:Y:S01]  /*31f0*/  CS2R R8, SRZ ;  /* 0x0000000000087805 */ /* 0x000fe2000001ff00 */
[----:B------:R-:W1:Y:S01]  /*3200*/  LDCU UR7, c[0x0][0x38c] ;  /* 0x00007180ff0777ac */ /* 0x000e620008000800 */
[----:B------:R-:W-:Y:S01]  /*3210*/  R2UR UR27, R2 ;  /* 0x00000000021b72ca */ /* 0x000fe200000e0000 */
[----:B------:R-:W-:Y:S01]  /*3220*/  IMAD.MOV.U32 R10, RZ, RZ, RZ ;  /* 0x000000ffff0a7224 */ /* 0x000fe200078e00ff */
[----:B------:R-:W-:Y:S01]  /*3230*/  UMOV UR30, URZ ;  /* 0x000000ff001e7c82 */ /* 0x000fe20008000000 */
[----:B------:R-:W-:Y:S01]  /*3240*/  UMOV UR24, URZ ;  /* 0x000000ff00187c82 */ /* 0x000fe20008000000 */
[----:B---3--:R-:W-:Y:S01]  /*3250*/  ULEA UR26, UR4, UR26, 0x18 ;  /* 0x0000001a041a7291 */ /* 0x008fe2000f8ec0ff */
[----:B------:R-:W-:Y:S01]  /*3260*/  UMOV UR38, 0x0 ;  /* 0x0000000000267882 */ /* 0x000fe20000000000 */
[----:B------:R-:W-:-:S02]  /*3270*/  UMOV UR39, 0x4400490 ;  /* 0x0440049000277882 */ /* 0x000fc40000000000 */
[----:B------:R-:W-:Y:S02]  /*3280*/  UIADD3 UR4, UPT, UPT, UR26, 0x6400, URZ ;  /* 0x000064001a047890 */ /* 0x000fe4000fffe0ff */
[----:B------:R-:W-:Y:S02]  /*3290*/  UIADD3 UR6, UPT, UPT, UR26, 0x10400, URZ ;  /* 0x000104001a067890 */ /* 0x000fe4000fffe0ff */
[----:B----4-:R-:W-:Y:S01]  /*32a0*/  UIADD3 UR5, UPT, UPT, UR5, 0x7f, URZ ;  /* 0x0000007f05057890 */ /* 0x010fe2000fffe0ff */
[----:B--2---:R-:W2:Y:S01]  /*32b0*/  LDS R0, [UR26+0x150] ;  /* 0x0001501aff007984 */ /* 0x004ea20008000800 */
[----:B-1----:R-:W-:Y:S01]  /*32c0*/  UMOV UR36, 0x0 ;  /* 0x0000000000247882 */ /* 0x002fe20000000000 */
[----:B------:R-:W-:Y:S01]  /*32d0*/  UMOV UR37, 0x4400490 ;  /* 0x0440049000257882 */ /* 0x000fe20000000000 */
[----:B------:R-:W-:Y:S02]  /*32e0*/  USHF.R.S32.HI UR40, URZ, 0x1f, UR5 ;  /* 0x0000001fff287899 */ /* 0x000fe40008011405 */
[----:B------:R-:W-:-:S02]  /*32f0*/  UISETP.GE.AND UP4, UPT, UR7, 0x1, UPT ;  /* 0x000000010700788c */ /* 0x000fc4000bf86270 */
[----:B------:R-:W-:Y:S02]  /*3300*/  ULEA.HI UR40, UR40, UR5, URZ, 0x7 ;  /* 0x0000000528287291 */ /* 0x000fe4000f8f38ff */
[----:B------:R-:W-:Y:S02]  /*3310*/  USHF.R.U32.HI UR5, URZ, 0x4, UR4 ;  /* 0x00000004ff057899 */ /* 0x000fe40008011604 */
[----:B------:R-:W-:Y:S02]  /*3320*/  USHF.R.S32.HI UR40, URZ, 0x7, UR40 ;  /* 0x00000007ff287899 */ /* 0x000fe40008011428 */
[----:B------:R-:W-:Y:S02]  /*3330*/  USHF.R.U32.HI UR4, URZ, 0x4, UR6 ;  /* 0x00000004ff047899 */ /* 0x000fe40008011606 */
[----:B------:R-:W-:Y:S02]  /*3340*/  UISETP.LT.AND UP0, UPT, UR40, 0x1, UPT ;  /* 0x000000012800788c */ /* 0x000fe4000bf01270 */
[----:B------:R-:W-:-:S02]  /*3350*/  ULOP3.LUT UR5, UR5, 0x3fff, URZ, 0xc0, !UPT ;  /* 0x00003fff05057892 */ /* 0x000fc4000f8ec0ff */
[----:B------:R-:W-:Y:S02]  /*3360*/  ULOP3.LUT UR4, UR4, 0x3fff, URZ, 0xc0, !UPT ;  /* 0x00003fff04047892 */ /* 0x000fe4000f8ec0ff */
[----:B------:R-:W-:Y:S02]  /*3370*/  USEL UR41, UR40, 0x1, !UP0 ;  /* 0x0000000128297887 */ /* 0x000fe4000c000000 */
[----:B------:R-:W-:Y:S02]  /*3380*/  ULOP3.LUT UR28, UR5, 0x10000, URZ, 0xfc, !UPT ;  /* 0x00010000051c7892 */ /* 0x000fe4000f8efcff */
[----:B------:R-:W-:Y:S02]  /*3390*/  ULOP3.LUT UR29, UR4, 0x10000, URZ, 0xfc, !UPT ;  /* 0x00010000041d7892 */ /* 0x000fe4000f8efcff */
[----:B------:R-:W-:Y:S01]  /*33a0*/  UIADD3 UR41, UPT, UPT, -UR41, URZ, URZ ;  /* 0x000000ff29297290 */ /* 0x000fe2000fffe1ff */
[----:B------:R-:W-:Y:S01]  /*33b0*/  UMOV UR34, 0x0 ;  /* 0x0000000000227882 */ /* 0x000fe20000000000 */
[----:B------:R-:W-:Y:S01]  /*33c0*/  UMOV UR35, 0x4400490 ;  /* 0x0440049000237882 */ /* 0x000fe20000000000 */
[----:B------:R-:W-:Y:S01]  /*33d0*/  UMOV UR32, 0x0 ;  /* 0x0000000000207882 */ /* 0x000fe20000000000 */
[----:B------:R-:W-:Y:S01]  /*33e0*/  UMOV UR33, 0x4400490 ;  /* 0x0440049000217882 */ /* 0x000fe20000000000 */
[----:B--2---:R-:W-:-:S15]  /*33f0*/  R2UR UR42, R0 ;  /* 0x00000000002a72ca */ /* 0x004fde00000e0000 */
.L_x_67:
[----:B------:R-:W-:Y:S02]  /*3400*/  LEA R0, R10, UR26, 0x3 ;  /* 0x0000001a0a007c11 */ /* 0x000fe4000f8e18ff */
[----:B------:R-:W-:Y:S02]  /*3410*/  SHF.L.U32 R5, R9, 0x1f, RZ ;  /* 0x0000001f09057819 */ /* 0x000fe400000006ff */
[----:B------:R-:W-:Y:S01]  /*3420*/  PLOP3.LUT P0, PT, PT, PT, UP4, 0x80, 0x8 ;  /* 0x000000000008781c */ /* 0x000fe20003f0f048 */
[----:B------:R-:W-:Y:S01]  /*3430*/  VIADD R3, R0, 0xb0 ;  /* 0x000000b000037836 */ /* 0x000fe20000000000 */
[----:B-1----:R-:W1:Y:S02]  /*3440*/  SYNCS.PHASECHK.TRANS64.TRYWAIT P1, [R0+URZ+0xa0], R5 ;  /* 0x0000a005000075a7 */ /* 0x002e6400080211ff */
[----:B-1-3--:R-:W-:Y:S09]  /*3450*/  @!P1 BRA `(.L_x_61) ;  /* 0x0000006800049947 */ /* 0x00aff20003800000 */
.L_x_150:
[----:B------:R-:W-:Y:S01]  /*3460*/  LEA R4, R10, UR26, 0x4 ;  /* 0x0000001a0a047c11 */ /* 0x000fe2000f8e20ff */
[----:B------:R-:W-:Y:S01]  /*3470*/  @UP4 ULEA UR4, UR24, UR26, 0x3 ;  /* 0x0000001a18044291 */ /* 0x000fe2000f8e18ff */
[----:B------:R-:W-:Y:S01]  /*3480*/  PLOP3.LUT P2, PT, PT, PT, PT, 0x80, 0x8 ;  /* 0x000000000008781c */ /* 0x000fe20003f4f070 */
[----:B------:R-:W-:Y:S01]  /*3490*/  ULEA UR31, UR30, UR26, 0x3 ;  /* 0x0000001a1e1f7291 */ /* 0x000fe2000f8e18ff */
[----:B------:R-:W-:Y:S02]  /*34a0*/  PRMT R3, RZ, 0x654, R3 ;  /* 0x00000654ff037816 */ /* 0x000fe40000000003 */
[----:B-1----:R-:W1:Y:S01]  /*34b0*/  LDS.128 R4, [R4+0x130] ;  /* 0x0001300004047984 */ /* 0x002e620000000c00 */
[----:B------:R-:W-:Y:S02]  /*34c0*/  @P0 SHF.L.U32 R2, R8, 0x1f, RZ ;  /* 0x0000001f08020819 */ /* 0x000fe400000006ff */
[----:B------:R-:W-:Y:S01]  /*34d0*/  SHF.L.U32 R0, R11, 0x1f, RZ ;  /* 0x0000001f0b007819 */ /* 0x000fe200000006ff */
[----:B------:R-:W-:Y:S01]  /*34e0*/  @!PT LDS RZ, [RZ] ;  /* 0x00000000fffff984 */ /* 0x000fe20000000800 */
[----:B------:R-:W-:Y:S01]  /*34f0*/  @!PT LDS RZ, [RZ] ;  /* 0x00000000fffff984 */ /* 0x000fe20000000800 */
[----:B------:R-:W-:Y:S01]  /*3500*/  @!PT LDS RZ, [RZ] ;  /* 0x00000000fffff984 */ /* 0x000fe20000000800 */
[----:B------:R-:W-:Y:S01]  /*3510*/  @!PT LDS RZ, [RZ] ;  /* 0x00000000fffff984 */ /* 0x000fe20000000800 */
[----:B------:R2:W-:Y:S06]  /*3520*/  MEMBAR.ALL.CTA ;  /* 0x0000000000007992 */ /* 0x0005ec0000008000 */
[----:B--2---:R-:W2:Y:S02]  /*3530*/  FENCE.VIEW.ASYNC.S ;  /* 0x00000000000073c6 */ /* 0x004ea40000000000 */
[----:B--2---:R2:W-:Y:S01]  /*3540*/  SYNCS.ARRIVE.TRANS64.RED.A1T0 RZ, [R3+URZ], RZ ;  /* 0x000000ff03ff79a7 */ /* 0x0045e200081004ff */
[----:B------:R2:W3:Y:S01]  /*3550*/  @P0 SYNCS.PHASECHK.TRANS64.TRYWAIT P2, [UR4], R2 ;  /* 0x00000002ff0005a7 */ /* 0x0004e20008041104 */
[----:B------:R-:W-:Y:S01]  /*3560*/  ULEA.HI UR4, UR30, UR30, URZ, 0x1 ;  /* 0x0000001e1e047291 */ /* 0x000fe2000f8f08ff */
[----:B-1----:R-:W-:-:S03]  /*3570*/  LOP3.LUT P1, RZ, R6, 0x1, RZ, 0xc0, !PT ;  /* 0x0000000106ff7812 */ /* 0x002fc6000782c0ff */
[----:B------:R-:W-:Y:S02]  /*3580*/  USHF.L.U32 UR11, UR4, 0x7, URZ ;  /* 0x00000007040b7899 */ /* 0x000fe400080006ff */
[----:B------:R-:W-:Y:S02]  /*3590*/  ULOP3.LUT UR4, UR4, 0xffe, URZ, 0xc0, !UPT ;  /* 0x00000ffe04047892 */ /* 0x000fe4000f8ec0ff */
[----:B------:R-:W-:Y:S02]  /*35a0*/  ULOP3.LUT UR11, UR11, 0xffffff00, URZ, 0xc0, !UPT ;  /* 0xffffff000b0b7892 */ /* 0x000fe4000f8ec0ff */
[----:B------:R-:W-:Y:S02]  /*35b0*/  UIADD3 UR4, UPT, UPT, -UR4, UR30, URZ ;  /* 0x0000001e04047290 */ /* 0x000fe4000fffe1ff */
[----:B------:R-:W-:Y:S01]  /*35c0*/  UIADD3 UR11, UPT, UPT, UR42, UR11, URZ ;  /* 0x0000000b2a0b7290 */ /* 0x000fe2000fffe0ff */
[----:B------:R-:W1:Y:S03]  /*35d0*/  SYNCS.PHASECHK.TRANS64.TRYWAIT P0, [UR31+0xe0], R0 ;  /* 0x0000e000ff0075a7 */ /* 0x000e66000800111f */
[----:B------:R-:W-:Y:S01]  /*35e0*/  ULEA UR11, UR4, UR11, 0x14 ;  /* 0x0000000b040b7291 */ /* 0x000fe2000f8ea0ff */
[----:B-123--:R-:W-:Y:S11]  /*35f0*/  @!P0 BRA `(.L_x_62) ;  /* 0x0000006400b08947 */ /* 0x00eff60003800000 */
.L_x_152:
[----:B------:R-:W-:Y:S01]  /*3600*/  IADD3 R10, PT, PT, R10, 0x1, RZ ;  /* 0x000000010a0a7810 */ /* 0x000fe20007ffe0ff */
[----:B------:R-:W-:Y:S06]  /*3610*/  BRA.U !UP4, `(.L_x_63) ;  /* 0x000000010cc07547 */ /* 0x000fec000b800000 */
[----:B------:R-:W-:Y:S01]  /*3620*/  UPLOP3.LUT UP2, UPT, UPT, UPT, UPT, 0x40, 0x4 ;  /* 0x000000000004789c */ /* 0x000fe20003f4e870 */
[----:B------:R-:W-:Y:S01]  /*3630*/  UMOV UR23, UR41 ;  /* 0x0000002900177c82 */ /* 0x000fe20008000000 */
[----:B------:R-:W-:Y:S01]  /*3640*/  UMOV UR22, UR40 ;  /* 0x0000002800167c82 */ /* 0x000fe20008000000 */
[----:B------:R-:W-:-:S08]  /*3650*/  UMOV UR10, UR24 ;  /* 0x00000018000a7c82 */ /* 0x000fd00008000000 */
.L_x_66:
[----:B------:R-:W-:Y:S02]  /*3660*/  UIADD3 UR23, UPT, UPT, UR23, 0x1, URZ ;  /* 0x0000000117177890 */ /* 0x000fe4000fffe0ff */
[----:B--2---:R-:W-:Y:S02]  /*3670*/  ULEA UR5, UR10, UR26, 0x3 ;  /* 0x0000001a0a057291 */ /* 0x004fe4000f8e18ff */
[----:B------:R-:W-:Y:S01]  /*3680*/  UISETP.NE.AND UP3, UPT, UR23, URZ, UPT ;  /* 0x000000ff1700728c */ /* 0x000fe2000bf65270 */
[----:B---3--:R-:W-:Y:S10]  /*3690*/  @P2 BRA `(.L_x_64) ;  /* 0x00000000000c2947 */ /* 0x008ff40003800000 */
[----:B-1----:R-:W-:Y:S04]  /*36a0*/  SHF.L.U32 R3, R8, 0x1f, RZ ;  /* 0x0000001f08037819 */ /* 0x002fe800000006ff */
[----:B------:R-:W1:Y:S02]  /*36b0*/  SYNCS.PHASECHK.TRANS64.TRYWAIT P0, [UR5], R3 ;  /* 0x00000003ff0075a7 */ /* 0x000e640008001105 */
[----:B-1----:R-:W-:Y:S05]  /*36c0*/  @!P0 BRA `(.L_x_65) ;  /* 0x0000006400948947 */ /* 0x002fea0003800000 */
.L_x_64:
[----:B------:R-:W-:Y:S01]  /*36d0*/  UISETP.NE.AND UP0, UPT, UR22, 0x1, UPT ;  /* 0x000000011600788c */ /* 0x000fe2000bf05270 */
[----:B------:R-:W-:Y:S01]  /*36e0*/  PLOP3.LUT P2, PT, PT, PT, PT, 0x80, 0x8 ;  /* 0x000000000008781c */ /* 0x000fe20003f4f070 */
[----:B------:R-:W-:Y:S02]  /*36f0*/  UIADD3 UR4, UPT, UPT, UR10, 0x1, URZ ;  /* 0x000000010a047890 */ /* 0x000fe4000fffe0ff */
[----:B------:R-:W-:Y:S02]  /*3700*/  UIADD3 UR25, UPT, UPT, UR5, 0x28, URZ ;  /* 0x0000002805197890 */ /* 0x000fe4000fffe0ff */
[----:B------:R-:W-:Y:S01]  /*3710*/  UISETP.NE.AND UP1, UPT, UR4, 0x5, UPT ;  /* 0x000000050400788c */ /* 0x000fe2000bf25270 */
[----:B------:R-:W-:Y:S01]  /*3720*/  PLOP3.LUT P0, PT, PT, PT, UP0, 0x80, 0x8 ;  /* 0x000000000008781c */ /* 0x000fe20003f0f008 */
[----:B------:R-:W-:Y:S02]  /*3730*/  UIADD3 UR22, UPT, UPT, UR22, -0x1, URZ ;  /* 0xffffffff16167890 */ /* 0x000fe4000fffe0ff */
[----:B------:R-:W-:Y:S02]  /*3740*/  USEL UR6, URZ, 0x1, UP1 ;  /* 0x00000001ff067887 */ /* 0x000fe40008800000 */
[----:B------:R-:W-:Y:S01]  /*3750*/  USEL UR24, UR4, URZ, UP1 ;  /* 0x000000ff04187287 */ /* 0x000fe20008800000 */
[----:B------:R-:W-:Y:S01]  /*3760*/  UMOV UR7, 0x40004040 ;  /* 0x4000404000077882 */ /* 0x000fe20000000000 */
[----:B------:R-:W-:Y:S02]  /*3770*/  UMOV UR5, 0x40004040 ;  /* 0x4000404000057882 */ /* 0x000fe40000000000 */
[----:B------:R-:W-:Y:S01]  /*3780*/  @UP0 ULEA UR4, UR24, UR26, 0x3 ;  /* 0x0000001a18040291 */ /* 0x000fe2000f8e18ff */
[----:B------:R-:W-:Y:S01]  /*3790*/  LOP3.LUT R8, R8, UR6, RZ, 0x3c, !PT ;  /* 0x0000000608087c12 */ /* 0x000fe2000f8e3cff */
[----:B------:R-:W-:Y:S01]  /*37a0*/  ULEA UR6, UR10, UR29, 0xb ;  /* 0x0000001d0a067291 */ /* 0x000fe2000f8e58ff */
[----:B------:R-:W-:Y:S02]  /*37b0*/  UMOV UR21, 0x40004040 ;  /* 0x4000404000157882 */ /* 0x000fe40000000000 */
[----:B-1----:R-:W-:Y:S01]  /*37c0*/  @P0 SHF.L.U32 R0, R8, 0x1f, RZ ;  /* 0x0000001f08000819 */ /* 0x002fe200000006ff */
[----:B------:R-:W-:Y:S02]  /*37d0*/  UIADD3 UR20, UPT, UPT, UR6, 0x2, URZ ;  /* 0x0000000206147890 */ /* 0x000fe4000fffe0ff */
[----:B------:R-:W-:Y:S01]  /*37e0*/  UIADD3 UR16, UPT, UPT, UR6, 0x4, URZ ;  /* 0x0000000406107890 */ /* 0x000fe2000fffe0ff */
[----:B------:R2:W3:Y:S01]  /*37f0*/  @P0 SYNCS.PHASECHK.TRANS64.TRYWAIT P2, [UR4], R0 ;  /* 0x00000000ff0005a7 */ /* 0x0004e20008041104 */
[----:B------:R-:W-:Y:S02]  /*3800*/  ULEA UR4, UR10, UR28, 0x9 ;  /* 0x0000001c0a047291 */ /* 0x000fe4000f8e48ff */
[----:B------:R-:W-:Y:S02]  /*3810*/  UIADD3 UR12, UPT, UPT, UR6, 0x6, URZ ;  /* 0x00000006060c7890 */ /* 0x000fe4000fffe0ff */
[----:B------:R-:W-:Y:S02]  /*3820*/  UIADD3 UR18, UPT, UPT, UR4, 0x2, URZ ;  /* 0x0000000204127890 */ /* 0x000fe4000fffe0ff */
[----:B------:R-:W-:Y:S02]  /*3830*/  UIADD3 UR14, UPT, UPT, UR4, 0x4, URZ ;  /* 0x00000004040e7890 */ /* 0x000fe4000fffe0ff */
[----:B------:R-:W-:Y:S01]  /*3840*/  UIADD3 UR8, UPT, UPT, UR4, 0x6, URZ ;  /* 0x0000000604087890 */ /* 0x000fe2000fffe0ff */
[----:B------:R2:W-:Y:S01]  /*3850*/  UTCQMMA gdesc[UR4], gdesc[UR6], tmem[UR11], tmem[UR38], idesc[UR39], UP2 ;  /* 0x00ff2606040075ea */ /* 0x0005e2000900030b */
[----:B------:R-:W-:Y:S01]  /*3860*/  UPLOP3.LUT UP2, UPT, UPT, UPT, UPT, 0x80, 0x8 ;  /* 0x000000000008789c */ /* 0x000fe20003f4f070 */
[----:B------:R-:W-:Y:S01]  /*3870*/  UMOV UR19, 0x40004040 ;  /* 0x4000404000137882 */ /* 0x000fe20000000000 */
[----:B------:R-:W-:Y:S01]  /*3880*/  UMOV UR17, 0x40004040 ;  /* 0x4000404000117882 */ /* 0x000fe20000000000 */
[----:B------:R2:W-:Y:S01]  /*3890*/  UTCQMMA gdesc[UR18], gdesc[UR20], tmem[UR11], tmem[UR36], idesc[UR37], UPT ;  /* 0x00ff2414120075ea */ /* 0x0005e2000b80030b */
[----:B------:R-:W-:Y:S01]  /*38a0*/  UMOV UR15, 0x40004040 ;  /* 0x40004040000f7882 */ /* 0x000fe20000000000 */
[----:B------:R-:W-:Y:S01]  /*38b0*/  UMOV UR13, 0x40004040 ;  /* 0x40004040000d7882 */ /* 0x000fe20000000000 */
[----:B------:R-:W-:Y:S01]  /*38c0*/  UMOV UR9, 0x40004040 ;  /* 0x4000404000097882 */ /* 0x000fe20000000000 */
[----:B------:R2:W-:Y:S01]  /*38d0*/  UTCQMMA gdesc[UR14], gdesc[UR16], tmem[UR11], tmem[UR34], idesc[UR35], UPT ;  /* 0x00ff22100e0075ea */ /* 0x0005e2000b80030b */
[----:B------:R2:W-:Y:S01]  /*38e0*/  UTCQMMA gdesc[UR8], gdesc[UR12], tmem[UR11], tmem[UR32], idesc[UR33], UPT ;  /* 0x00ff200c080075ea */ /* 0x0005e2000b80030b */
[----:B------:R2:W-:Y:S01]  /*38f0*/  UTCBAR.MULTICAST [UR25], URZ, UR27 ;  /* 0x000000ff190073e9 */ /* 0x0005e2000800081b */
[----:B------:R-:W-:Y:S01]  /*3900*/  UMOV UR10, UR24 ;  /* 0x00000018000a7c82 */ /* 0x000fe20008000000 */
[----:B------:R-:W-:Y:S05]  /*3910*/  BRA.U UP3, `(.L_x_66) ;  /* 0xfffffffd03507547 */ /* 0x000fea000b83ffff */
.L_x_63:
[----:B--2---:R-:W-:Y:S01]  /*3920*/  UIADD3 UR4, UPT, UPT, UR30, 0x1, URZ ;  /* 0x000000011e047890 */ /* 0x004fe2000fffe0ff */
[C---:B------:R-:W-:Y:S01]  /*3930*/  ISETP.NE.AND P0, PT, R10.reuse, 0x2, PT ;  /* 0x000000020a00780c */ /* 0x040fe20003f05270 */
[----:B------:R-:W-:Y:S02]  /*3940*/  UIADD3 UR5, UPT, UPT, UR31, 0xc0, URZ ;  /* 0x000000c01f057890 */ /* 0x000fe4000fffe0ff */
[----:B------:R-:W-:Y:S01]  /*3950*/  UISETP.NE.AND UP0, UPT, UR4, 0x4, UPT ;  /* 0x000000040400788c */ /* 0x000fe2000bf05270 */
[----:B-1----:R-:W-:Y:S02]  /*3960*/  SEL R0, RZ, 0x1, P0 ;  /* 0x00000001ff007807 */ /* 0x002fe40000000000 */
[----:B------:R-:W-:Y:S01]  /*3970*/  SEL R10, R10, RZ, P0 ;  /* 0x000000ff0a0a7207 */ /* 0x000fe20000000000 */
[----:B------:R-:W-:Y:S01]  /*3980*/  USEL UR6, URZ, 0x1, UP0 ;  /* 0x00000001ff067887 */ /* 0x000fe20008000000 */
[----:B------:R-:W-:Y:S01]  /*3990*/  LOP3.LUT R9, R9, R0, RZ, 0x3c, !PT ;  /* 0x0000000009097212 */ /* 0x000fe200078e3cff */
[----:B------:R-:W-:Y:S01]  /*39a0*/  USEL UR30, UR4, URZ, UP0 ;  /* 0x000000ff041e7287 */ /* 0x000fe20008000000 */
[----:B------:R1:W-:Y:S03]  /*39b0*/  UTCBAR [UR5], URZ ;  /* 0x000000ff050073e9 */ /* 0x0003e600080000ff */
[----:B------:R-:W-:Y:S01]  /*39c0*/  LOP3.LUT R11, R11, UR6, RZ, 0x3c, !PT ;  /* 0x000000060b0b7c12 */ /* 0x000fe2000f8e3cff */
[----:B------:R-:W-:Y:S07]  /*39d0*/  @P1 BRA `(.L_x_67) ;  /* 0xfffffff800881947 */ /* 0x000fee000383ffff */
[----:B------:R-:W2:Y:S01]  /*39e0*/  S2UR UR8, SR_CgaCtaId ;  /* 0x00000000000879c3 */ /* 0x000ea20000008800 */
[----:B------:R-:W-:Y:S01]  /*39f0*/  ELECT P0, URZ, PT ;  /* 0x0000000000ff782f */ /* 0x000fe20003800000 */
[----:B------:R-:W-:Y:S01]  /*3a00*/  IMAD.MOV.U32 R0, RZ, RZ, 0x1 ;  /* 0x00000001ff007424 */ /* 0x000fe200078e00ff */
[----:B------:R-:W-:Y:S01]  /*3a10*/  UIADD3 UR26, UPT, UPT, UR26, 0xe0, URZ ;  /* 0x000000e01a1a7890 */ /* 0x000fe2000fffe0ff */
[----:B------:R-:W-:Y:S01]  /*3a20*/  SHF.L.U32 R3, R11, 0x1f, RZ ;  /* 0x0000001f0b037819 */ /* 0x000fe200000006ff */
[----:B------:R-:W-:-:S03]  /*3a30*/  UMOV UR4, 0x40 ;  /* 0x0000004000047882 */ /* 0x000fc60000000000 */
[----:B------:R-:W-:Y:S01]  /*3a40*/  UVIRTCOUNT.DEALLOC.SMPOOL 0x80 ;  /* 0x000000800000784c */ /* 0x000fe20000000000 */
[----:B--2---:R-:W-:Y:S02]  /*3a50*/  ULEA UR8, UR8, UR4, 0x18 ;  /* 0x0000000408087291 */ /* 0x004fe4000f8ec0ff */
[----:B------:R-:W-:-:S07]  /*3a60*/  ULEA UR4, UR30, UR26, 0x3 ;  /* 0x0000001a1e047291 */ /* 0x000fce000f8e18ff */
[----:B------:R2:W-:Y:S02]  /*3a70*/  @P0 STS.U8 [UR8+0x1c], R0 ;  /* 0x00001c00ff000988 */ /* 0x0005e40008000008 */
[----:B------:R-:W4:Y:S02]  /*3a80*/  SYNCS.PHASECHK.TRANS64.TRYWAIT P0, [UR4], R3 ;  /* 0x00000003ff0075a7 */ /* 0x000f240008001104 */
[----:B--2-4-:R-:W-:Y:S05]  /*3a90*/  @!P0 BRA `(.L_x_68) ;  /* 0x0000006000b88947 */ /* 0x014fea0003800000 */
.L_x_155:
[----:B------:R-:W-:-:S04]  /*3aa0*/  UIADD3 UR4, UPT, UPT, UR30, 0x1, URZ ;  /* 0x000000011e047890 */ /* 0x000fc8000fffe0ff */
[----:B------:R-:W-:-:S04]  /*3ab0*/  UISETP.NE.AND UP0, UPT, UR4, 0x4, UPT ;  /* 0x000000040400788c */ /* 0x000fc8000bf05270 */
[----:B------:R-:W-:Y:S02]  /*3ac0*/  USEL UR6, URZ, 0x1, UP0 ;  /* 0x00000001ff067887 */ /* 0x000fe40008000000 */
[----:B------:R-:W-:-:S04]  /*3ad0*/  USEL UR4, UR4, URZ, UP0 ;  /* 0x000000ff04047287 */ /* 0x000fc80008000000 */
[----:B-1----:R-:W-:Y:S01]  /*3ae0*/  ULEA UR5, UR4, UR26, 0x3 ;  /* 0x0000001a04057291 */ /* 0x002fe2000f8e18ff */
[----:B------:R-:W-:-:S04]  /*3af0*/  LOP3.LUT R2, R11, UR6, RZ, 0x3c, !PT ;  /* 0x000000060b027c12 */ /* 0x000fc8000f8e3cff */
[----:B--2---:R-:W-:-:S04]  /*3b00*/  SHF.L.U32 R3, R2, 0x1f, RZ ;  /* 0x0000001f02037819 */ /* 0x004fc800000006ff */
[----:B------:R-:W1:Y:S02]  /*3b10*/  SYNCS.PHASECHK.TRANS64.TRYWAIT P0, [UR5], R3 ;  /* 0x00000003ff0075a7 */ /* 0x000e640008001105 */
[----:B-1----:R-:W-:Y:S05]  /*3b20*/  @!P0 BRA `(.L_x_69) ;  /* 0x0000006000ac8947 */ /* 0x002fea0003800000 */
.L_x_157:
        /* <DEDUP_REMOVED lines=9> */
.L_x_159:
[----:B------:R-:W-:-:S04]  /*3bc0*/  UIADD3 UR4, UPT, UPT, UR4, 0x1, URZ ;  /* 0x0000000104047890 */ /* 0x000fc8000fffe0ff */
[----:B------:R-:W-:-:S04]  /*3bd0*/  UISETP.NE.AND UP0, UPT, UR4, 0x4, UPT ;  /* 0x000000040400788c */ /* 0x000fc8000bf05270 */
[----:B------:R-:W-:Y:S02]  /*3be0*/  USEL UR5, URZ, 0x1, UP0 ;  /* 0x00000001ff057887 */ /* 0x000fe40008000000 */
[----:B------:R-:W-:-:S04]  /*3bf0*/  USEL UR4, UR4, URZ, UP0 ;  /* 0x000000ff04047287 */ /* 0x000fc80008000000 */
[----:B------:R-:W-:Y:S01]  /*3c00*/  ULEA UR4, UR4, UR26, 0x3 ;  /* 0x0000001a04047291 */ /* 0x000fe2000f8e18ff */
[----:B-1----:R-:W-:-:S04]  /*3c10*/  LOP3.LUT R3, R2, UR5, RZ, 0x3c, !PT ;  /* 0x0000000502037c12 */ /* 0x002fc8000f8e3cff */
[----:B------:R-:W-:-:S04]  /*3c20*/  SHF.L.U32 R3, R3, 0x1f, RZ ;  /* 0x0000001f03037819 */ /* 0x000fc800000006ff */
[----:B------:R-:W1:Y:S02]  /*3c30*/  SYNCS.PHASECHK.TRANS64.TRYWAIT P0, [UR4], R3 ;  /* 0x00000003ff0075a7 */ /* 0x000e640008001104 */
[----:B-1----:R-:W-:Y:S05]  /*3c40*/  @!P0 BRA `(.L_x_71) ;  /* 0x0000006000948947 */ /* 0x002fea0003800000 */
.L_x_161:
[----:B------:R-:W-:Y:S01]  /*3c50*/  NOP ;  /* 0x0000000000007918 */ /* 0x000fe20000000000 */
[----:B-1----:R-:W1:Y:S01]  /*3c60*/  LDS R0, [UR8+0x14] ;  /* 0x00001408ff007984 */ /* 0x002e620008000800 */
[----:B------:R-:W-:Y:S01]  /*3c70*/  ULOP3.LUT UR4, UR42, 0xffff, URZ, 0xc0, !UPT ;  /* 0x0000ffff2a047892 */ /* 0x000fe2000f8ec0ff */
[----:B------:R-:W-:Y:S01]  /*3c80*/  UMOV UR5, 0xffff ;  /* 0x0000ffff00057882 */ /* 0x000fe20000000000 */
[----:B------:R-:W-:Y:S02]  /*3c90*/  UMOV UR6, 0x1 ;  /* 0x0000000100067882 */ /* 0x000fe40000000000 */
[----:B------:R-:W-:-:S04]  /*3ca0*/  USHF.R.U32.HI UR4, URZ, 0x5, UR4 ;  /* 0x00000005ff047899 */ /* 0x000fc80008011604 */
[----:B------:R-:W-:Y:S02]  /*3cb0*/  USHF.L.U32 UR5, UR5, UR4, URZ ;  /* 0x0000000405057299 */ /* 0x000fe400080006ff */
[----:B------:R-:W-:-:S04]  /*3cc0*/  USHF.L.U32 UR4, UR6, UR4, URZ ;  /* 0x0000000406047299 */ /* 0x000fc800080006ff */
[----:B-1----:R-:W-:-:S04]  /*3cd0*/  LOP3.LUT R0, R0, UR5, RZ, 0xc0, !PT ;  /* 0x0000000500007c12 */ /* 0x002fc8000f8ec0ff */
[----:B------:R-:W-:-:S13]  /*3ce0*/  ISETP.NE.AND P0, PT, R0, UR5, PT ;  /* 0x0000000500007c0c */ /* 0x000fda000bf05270 */
[----:B------:R-:W-:Y:S05]  /*3cf0*/  @P0 BRA `(.L_x_72) ;  /* 0x0000000000580947 */ /* 0x000fea0003800000 */
[----:B------:R-:W1:Y:S02]  /*3d00*/  LDS R0, [UR8+0x18] ;  /* 0x00001808ff007984 */ /* 0x000e640008000800 */
[----:B-1----:R-:W-:-:S04]  /*3d10*/  LOP3.LUT R0, R0, UR4, RZ, 0xc0, !PT ;  /* 0x0000000400007c12 */ /* 0x002fc8000f8ec0ff */
[----:B------:R-:W-:-:S13]  /*3d20*/  ISETP.NE.AND P0, PT, R0, UR4, PT ;  /* 0x0000000400007c0c */ /* 0x000fda000bf05270 */
[----:B------:R-:W-:Y:S05]  /*3d30*/  @P0 BRA `(.L_x_73) ;  /* 0x00000000003c0947 */ /* 0x000fea0003800000 */
[----:B------:R-:W1:Y:S01]  /*3d40*/  S2R R2, SR_LANEID ;  /* 0x0000000000027919 */ /* 0x000e620000000000 */
[----:B------:R-:W-:Y:S01]  /*3d50*/  ULOP3.LUT UR5, URZ, UR5, URZ, 0x33, !UPT ;  /* 0x00000005ff057292 */ /* 0x000fe2000f8e33ff */
[----:B------:R-:W-:Y:S01]  /*3d60*/  LOP3.LUT R4, RZ, UR4, RZ, 0x33, !PT ;  /* 0x00000004ff047c12 */ /* 0x000fe2000f8e33ff */
[----:B------:R-:W-:Y:S02]  /*3d70*/  VOTEU.ANY UR4, UPT, PT ;  /* 0x0000000000047886 */ /* 0x000fe400038e0100 */
[----:B------:R-:W-:Y:S01]  /*3d80*/  UFLO.U32 UR4, UR4 ;  /* 0x00000004000472bd */ /* 0x000fe200080e0000 */
[----:B------:R-:W2:Y:S01]  /*3d90*/  REDUX UR6, R4 ;  /* 0x00000000040673c4 */ /* 0x000ea20000000000 */
[----:B------:R-:W-:-:S06]  /*3da0*/  IMAD.U32 R0, RZ, RZ, UR5 ;  /* 0x00000005ff007e24 */ /* 0x000fcc000f8e00ff */
[----:B------:R4:W-:Y:S01]  /*3db0*/  UTCATOMSWS.AND URZ, UR5 ;  /* 0x0000000500ff79e3 */ /* 0x0009e20008000000 */
[----:B------:R-:W3:Y:S01]  /*3dc0*/  REDUX UR7, R0 ;  /* 0x00000000000773c4 */ /* 0x000ee20000000000 */
[----:B-1----:R-:W-:Y:S01]  /*3dd0*/  ISETP.EQ.U32.AND P0, PT, R2, UR4, PT ;  /* 0x0000000402007c0c */ /* 0x002fe2000bf02070 */
[----:B--2---:R-:W-:Y:S01]  /*3de0*/  IMAD.U32 R2, RZ, RZ, UR6 ;  /* 0x00000006ff027e24 */ /* 0x004fe2000f8e00ff */
[----:B---3--:R-:W-:-:S11]  /*3df0*/  MOV R3, UR7 ;  /* 0x0000000700037c02 */ /* 0x008fd60008000f00 */
[----:B------:R4:W-:Y:S04]  /*3e00*/  @P0 ATOMS.AND RZ, [UR8+0x14], R3 ;  /* 0x00001403ffff098c */ /* 0x0009e8000a800008 */
[----:B------:R4:W-:Y:S01]  /*3e10*/  @P0 ATOMS.AND RZ, [UR8+0x18], R2 ;  /* 0x00001802ffff098c */ /* 0x0009e2000a800008 */
[----:B------:R-:W-:Y:S05]  /*3e20*/  BRA `(.L_x_74) ;  /* 0x0000000000147947 */ /* 0x000fea0003800000 */
.L_x_73:
[----:B------:R-:W-:Y:S02]  /*3e30*/  MOV R2, 0x3e50 ;  /* 0x00003e5000027802 */ /* 0x000fe40000000f00 */
[----:B---3-5:R-:W-:Y:S05]  /*3e40*/  CALL.REL.NOINC `($__internal_0_$__cuda_sm10x_tcgen05_guardrail_trap_col_being_dealloced_not_returned_by_alloc) ;  /* 0x0000006400787944 */ /* 0x028fea0003c00000 */
[----:B------:R-:W-:Y:S05]  /*3e50*/  BRA `(.L_x_74) ;  /* 0x0000000000087947 */ /* 0x000fea0003800000 */
.L_x_72:
[----:B------:R-:W-:Y:S02]  /*3e60*/  MOV R2, 0x3e80 ;  /* 0x00003e8000027802 */ /* 0x000fe40000000f00 */
[----:B---3-5:R-:W-:Y:S05]  /*3e70*/  CALL.REL.NOINC `($__internal_2_$__cuda_sm10x_tcgen05_guardrail_trap_unallocated_columns_being_dealloced) ;  /* 0x0000006400847944 */ /* 0x028fea0003c00000 */
.L_x_74:
[----:B------:R-:W-:Y:S01]  /*3e80*/  NOP ;  /* 0x0000000000007918 */ /* 0x000fe20000000000 */
[----:B----4-:R-:W-:Y:S05]  /*3e90*/  EXIT ;  /* 0x000000000000794d */ /* 0x010fea0003800000 */
.L_x_56:
[----:B------:R-:W-:-:S09]  /*3ea0*/  UISETP.NE.OR UP0, UPT, UR18, 0x3, !UP3 ;  /* 0x000000031200788c */ /* 0x000fd2000df05670 */
[----:B------:R-:W-:Y:S05]  /*3eb0*/  BRA.U UP0, `(.L_x_75) ;  /* 0x0000001100847547 */ /* 0x000fea000b800000 */
[----:B------:R-:W2:Y:S01]  /*3ec0*/  LDCU.64 UR4, c[0x0][0x888] ;  /* 0x00011100ff0477ac */ /* 0x000ea20008000a00 */
[----:B------:R-:W3:Y:S01]  /*3ed0*/  S2UR UR8, SR_CgaCtaId ;  /* 0x00000000000879c3 */ /* 0x000ee20000008800 */
[----:B------:R-:W-:Y:S02]  /*3ee0*/  HFMA2 R9, -RZ, RZ, 0, 0 ;  /* 0x00000000ff097431 */ /* 0x000fe400000001ff */
[----:B------:R-:W-:Y:S01]  /*3ef0*/  IMAD.MOV.U32 R11, RZ, RZ, 0x1 ;  /* 0x00000001ff0b7424 */ /* 0x000fe200078e00ff */
[----:B------:R-:W4:Y:S01]  /*3f00*/  LDCU UR40, c[0x0][0x370] ;  /* 0x00006e00ff2877ac */ /* 0x000f220008000800 */
[----:B------:R-:W-:Y:S01]  /*3f10*/  IMAD.MOV.U32 R10, RZ, RZ, RZ ;  /* 0x000000ffff0a7224 */ /* 0x000fe200078e00ff */
[----:B------:R-:W-:Y:S01]  /*3f20*/  MOV R3, 0x1000 ;  /* 0x0000100000037802 */ /* 0x000fe20000000f00 */
[----:B------:R-:W4:Y:S01]  /*3f30*/  LDCU.128 UR44, c[0x0][0xb10] ;  /* 0x00016200ff2c77ac */ /* 0x000f220008000c00 */
[----:B------:R-:W1:Y:S01]  /*3f40*/  LDC.64 R12, c[0x0][0x348] ;  /* 0x0000d200ff0c7b82 */ /* 0x000e620000000a00 */
[----:B------:R-:W3:Y:S01]  /*3f50*/  LDCU UR37, c[0x0][0x374] ;  /* 0x00006e80ff2577ac */ /* 0x000ee20008000800 */
[----:B------:R-:W3:Y:S01]  /*3f60*/  LDCU.64 UR38, c[0x0][0x890] ;  /* 0x00011200ff2677ac */ /* 0x000ee20008000a00 */
[----:B------:R-:W3:Y:S01]  /*3f70*/  LDCU UR15, c[0x0][0xb0c] ;  /* 0x00016180ff0f77ac */ /* 0x000ee20008000800 */
[----:B--2---:R-:W-:Y:S01]  /*3f80*/  UISETP.NE.U32.AND UP0, UPT, UR4, URZ, UPT ;  /* 0x000000ff0400728c */ /* 0x004fe2000bf05070 */
[----:B------:R-:W2:Y:S01]  /*3f90*/  LDCU UR54, c[0x0][0xb20] ;  /* 0x00016400ff3677ac */ /* 0x000ea20008000800 */
[----:B------:R-:W2:Y:S01]  /*3fa0*/  LDCU UR4, c[0x0][0xb30] ;  /* 0x00016600ff0477ac */ /* 0x000ea20008000800 */
[----:B------:R-:W-:Y:S01]  /*3fb0*/  UMOV UR21, 0x400 ;  /* 0x0000040000157882 */ /* 0x000fe20000000000 */
[----:B----4-:R-:W-:-:S02]  /*3fc0*/  UIMAD.WIDE.U32 UR52, UR40, UR44, URZ ;  /* 0x0000002c283472a5 */ /* 0x010fc4000f8e00ff */
[----:B---3--:R-:W-:Y:S02]  /*3fd0*/  UIMAD.WIDE.U32 UR6, UR37, UR47, URZ ;  /* 0x0000002f250672a5 */ /* 0x008fe4000f8e00ff */
[----:B------:R-:W-:Y:S02]  /*3fe0*/  ULEA UR21, UR8, UR21, 0x18 ;  /* 0x0000001508157291 */ /* 0x000fe4000f8ec0ff */
[----:B------:R-:W-:Y:S02]  /*3ff0*/  USEL UR41, URZ, 0x1, UP6 ;  /* 0x00000001ff297887 */ /* 0x000fe4000b000000 */
[----:B------:R-:W-:Y:S02]  /*4000*/  UISETP.NE.U32.AND UP6, UPT, UR38, URZ, UPT ;  /* 0x000000ff2600728c */ /* 0x000fe4000bfc5070 */
[----:B------:R-:W-:Y:S02]  /*4010*/  UIADD3 UR43, UPT, UPT, UR21, 0x68, URZ ;  /* 0x00000068152b7890 */ /* 0x000fe4000fffe0ff */
[----:B------:R-:W-:-:S02]  /*4020*/  UIADD3 UR33, UPT, UPT, UR21, 0x50, URZ ;  /* 0x0000005015217890 */ /* 0x000fc4000fffe0ff */
[----:B------:R-:W-:Y:S02]  /*4030*/  UIADD3 UR25, UPT, UPT, UR21, 0x58, URZ ;  /* 0x0000005815197890 */ /* 0x000fe4000fffe0ff */
[----:B------:R-:W-:Y:S02]  /*4040*/  UIADD3 UR17, UPT, UPT, UR21, 0x60, URZ ;  /* 0x0000006015117890 */ /* 0x000fe4000fffe0ff */
[----:B------:R-:W-:Y:S02]  /*4050*/  UISETP.NE.AND.EX UP5, UPT, UR5, URZ, UPT, UP0 ;  /* 0x000000ff0500728c */ /* 0x000fe4000bfa5300 */
[----:B------:R-:W-:Y:S01]  /*4060*/  UISETP.NE.AND UP0, UPT, UR42, 0x1, UPT ;  /* 0x000000012a00788c */ /* 0x000fe2000bf05270 */
[----:B------:R-:W-:Y:S01]  /*4070*/  UMOV UR52, UR53 ;  /* 0x0000003500347c82 */ /* 0x000fe20008000000 */
[----:B------:R-:W-:Y:S01]  /*4080*/  UMOV UR51, UR7 ;  /* 0x0000000700337c82 */ /* 0x000fe20008000000 */
[----:B------:R-:W-:Y:S02]  /*4090*/  UISETP.NE.AND UP0, UPT, UR15, 0x1, UPT ;  /* 0x000000010f00788c */ /* 0x000fe4000bf05270 */
[----:B------:R-:W-:-:S02]  /*40a0*/  UPLOP3.LUT UP4, UPT, UPT, UPT, UPT, 0x40, 0x4 ;  /* 0x000000000004789c */ /* 0x000fc40003f8e870 */
[----:B------:R-:W-:Y:S01]  /*40b0*/  UISETP.GE.AND UP2, UPT, UR42, 0x1, UPT ;  /* 0x000000012a00788c */ /* 0x000fe2000bf46270 */
[----:B------:R-:W3:Y:S01]  /*40c0*/  LDCU.64 UR22, c[0x0][0xb28] ;  /* 0x00016500ff1677ac */ /* 0x000ee20008000a00 */
[----:B------:R-:W-:Y:S02]  /*40d0*/  UISETP.NE.AND.EX UP6, UPT, UR39, URZ, UPT, UP6 ;  /* 0x000000ff2700728c */ /* 0x000fe4000bfc5360 */
[----:B------:R-:W-:Y:S02]  /*40e0*/  UPRMT UR43, UR8, 0x654, UR43 ;  /* 0x00000654082b7896 */ /* 0x000fe4000800002b */
[----:B------:R-:W-:Y:S02]  /*40f0*/  UPRMT UR50, UR8, 0x654, UR33 ;  /* 0x0000065408327896 */ /* 0x000fe40008000021 */
[----:B------:R-:W-:Y:S02]  /*4100*/  UPRMT UR49, UR8, 0x654, UR25 ;  /* 0x0000065408317896 */ /* 0x000fe40008000019 */
[----:B------:R-:W-:-:S02]  /*4110*/  UPRMT UR48, UR8, 0x654, UR17 ;  /* 0x0000065408307896 */ /* 0x000fc40008000011 */
[----:B------:R-:W-:Y:S02]  /*4120*/  USHF.R.U32.HI UR52, URZ, UR45, UR52 ;  /* 0x0000002dff347299 */ /* 0x000fe40008011634 */
[----:B--2---:R-:W-:Y:S02]  /*4130*/  USHF.R.U32.HI UR51, URZ, UR54, UR51 ;  /* 0x00000036ff337299 */ /* 0x004fe40008011633 */
[----:B------:R-:W-:Y:S02]  /*4140*/  UISETP.NE.AND UP0, UPT, UR46, 0x1, UPT ;  /* 0x000000012e00788c */ /* 0x000fe4000bf05270 */
[----:B-1----:R-:W-:-:S11]  /*4150*/  UISETP.NE.AND UP3, UPT, UR4, 0x1, UPT ;  /* 0x000000010400788c */ /* 0x002fd6000bf65270 */
.L_x_86:
[C---:B------:R-:W-:Y:S02]  /*4160*/  LEA R8, R10.reuse, UR21, 0x3 ;  /* 0x000000150a087c11 */ /* 0x040fe4000f8e18ff */
[----:B------:R-:W-:Y:S02]  /*4170*/  SHF.L.U32 R5, R9, 0x1f, RZ ;  /* 0x0000001f09057819 */ /* 0x000fe400000006ff */
[----:B------:R-:W-:Y:S02]  /*4180*/  LEA R6, R10, UR21, 0x4 ;  /* 0x000000150a067c11 */ /* 0x000fe4000f8e20ff */
[----:B-1----:R-:W1:Y:S02]  /*4190*/  SYNCS.PHASECHK.TRANS64.TRYWAIT P0, [R8+URZ+0xa0], R5 ;  /* 0x0000a005080075a7 */ /* 0x002e6400080011ff */
[----:B-1----:R-:W-:Y:S05]  /*41a0*/  @!P0 BRA `(.L_x_76) ;  /* 0x0000005c00548947 */ /* 0x002fea0003800000 */
.L_x_162:
[----:B-1----:R-:W1:Y:S01]  /*41b0*/  LDS.128 R4, [R6+0x130] ;  /* 0x0001300006047984 */ /* 0x002e620000000c00 */
[----:B------:R-:W-:Y:S01]  /*41c0*/  UISETP.GE.AND UP0, UPT, UR42, 0x1, UPT ;  /* 0x000000012a00788c */ /* 0x000fe2000bf06270 */
[----:B------:R-:W-:Y:S01]  /*41d0*/  @!PT LDS RZ, [RZ] ;  /* 0x00000000fffff984 */ /* 0x000fe20000000800 */
[----:B------:R-:W-:Y:S01]  /*41e0*/  @!PT LDS RZ, [RZ] ;  /* 0x00000000fffff984 */ /* 0x000fe20000000800 */
[----:B------:R-:W-:Y:S01]  /*41f0*/  @!PT LDS RZ, [RZ] ;  /* 0x00000000fffff984 */ /* 0x000fe20000000800 */
[----:B------:R-:W-:Y:S01]  /*4200*/  @!PT LDS RZ, [RZ] ;  /* 0x00000000fffff984 */ /* 0x000fe20000000800 */
[----:B------:R2:W-:Y:S06]  /*4210*/  MEMBAR.ALL.CTA ;  /* 0x0000000000007992 */ /* 0x0005ec0000008000 */
[----:B--2---:R-:W2:Y:S01]  /*4220*/  FENCE.VIEW.ASYNC.S ;  /* 0x00000000000073c6 */ /* 0x004ea20000000000 */
[----:B-1----:R-:W-:Y:S11]  /*4230*/  LOP3.LUT P0, RZ, R6, 0x1, RZ, 0xc0, !PT ;  /* 0x0000000106ff7812 */ /* 0x002ff6000780c0ff */
[----:B------:R-:W-:Y:S02]  /*4240*/  @!UPT UIADD3 URZ, UPT, UPT, URZ, URZ, URZ ;  /* 0x000000fffffff290 */ /* 0x000fe4000fffe0ff */
[----:B--2---:R-:W-:Y:S01]  /*4250*/  VOTEU.ANY UP2, P0 ;  /* 0x0000000000ff7886 */ /* 0x004fe20000040100 */
[----:B------:R-:W-:Y:S11]  /*4260*/  PLOP3.LUT P0, PT, PT, PT, UP2, 0x80, 0x8 ;  /* 0x000000000008781c */ /* 0x000ff60003f0f028 */
[----:B------:R-:W-:Y:S02]  /*4270*/  @!UPT UIADD3 URZ, UPT, UPT, URZ, URZ, URZ ;  /* 0x000000fffffff290 */ /* 0x000fe4000fffe0ff */
[----:B------:R-:W-:Y:S02]  /*4280*/  @P0 SHF.R.U32.HI R0, RZ, 0x10, R5 ;  /* 0x00000010ff000819 */ /* 0x000fe40000011605 */
[----:B------:R-:W-:Y:S02]  /*4290*/  @P0 MOV R2, R4 ;  /* 0x0000000400020202 */ /* 0x000fe40000000f00 */
[----:B------:R-:W-:Y:S01]  /*42a0*/  @P0 R2UR UR4, R0 ;  /* 0x00000000000402ca */ /* 0x000fe200000e0000 */
[----:B------:R-:W-:Y:S01]  /*42b0*/  VIADD R0, R8, 0xb0 ;  /* 0x000000b008007836 */ /* 0x000fe20000000000 */
[----:B------:R-:W-:Y:S02]  /*42c0*/  @P0 LOP3.LUT R4, R5, 0xffff, RZ, 0xc0, !PT ;  /* 0x0000ffff05040812 */ /* 0x000fe400078ec0ff */
[----:B------:R-:W-:Y:S02]  /*42d0*/  @P0 R2UR UR6, R2 ;  /* 0x00000000020602ca */ /* 0x000fe400000e0000 */
[----:B------:R-:W-:Y:S02]  /*42e0*/  PRMT R0, RZ, 0x654, R0 ;  /* 0x00000654ff007816 */ /* 0x000fe40000000000 */
[----:B------:R-:W-:Y:S02]  /*42f0*/  @P0 R2UR UR5, R4 ;  /* 0x00000000040502ca */ /* 0x000fe400000e0000 */
[----:B------:R1:W-:Y:S03]  /*4300*/  SYNCS.ARRIVE.TRANS64.RED.A1T0 RZ, [R0+URZ], RZ ;  /* 0x000000ff00ff79a7 */ /* 0x0003e600081004ff */
[----:B------:R-:W-:Y:S04]  /*4310*/  @UP2 UMOV UR29, UR4 ;  /* 0x00000004001d2c82 */ /* 0x000fe80008000000 */
[----:B------:R-:W-:Y:S04]  /*4320*/  @UP2 UMOV UR14, UR6 ;  /* 0x00000006000e2c82 */ /* 0x000fe80008000000 */
[----:B------:R-:W-:Y:S01]  /*4330*/  @UP2 UMOV UR13, UR5 ;  /* 0x00000005000d2c82 */ /* 0x000fe20008000000 */
[----:B------:R-:W-:Y:S05]  /*4340*/  BRA.U !UP0, `(.L_x_77) ;  /* 0x0000000108c07547 */ /* 0x000fea000b800000 */
[----:B------:R-:W-:Y:S02]  /*4350*/  UIMAD.WIDE.U32 UR18, UR13, UR47, URZ ;  /* 0x0000002f0d1272a5 */ /* 0x000fe4000f8e00ff */
[----:B------:R-:W-:Y:S02]  /*4360*/  UP2UR UR16, UPR, URZ, 0x4 ;  /* 0x00000004ff107883 */ /* 0x000fe40008000000 */
[----:B------:R-:W-:Y:S02]  /*4370*/  UISETP.NE.AND UP2, UPT, UR46, 0x1, UPT ;  /* 0x000000012e00788c */ /* 0x000fe4000bf45270 */
[----:B------:R-:W-:Y:S02]  /*4380*/  UIMAD.WIDE.U32 UR26, UR14, UR44, URZ ;  /* 0x0000002c0e1a72a5 */ /* 0x000fe4000f8e00ff */
[----:B------:R-:W-:Y:S02]  /*4390*/  USEL UR4, UR37, UR51, !UP2 ;  /* 0x0000003325047287 */ /* 0x000fe4000d000000 */
[----:B------:R-:W-:Y:S02]  /*43a0*/  UISETP.NE.AND UP0, UPT, UR15, 0x1, UPT ;  /* 0x000000010f00788c */ /* 0x000fe4000bf05270 */
[----:B------:R-:W-:Y:S02]  /*43b0*/  UP2UR UR20, UPR, URZ, 0x2 ;  /* 0x00000002ff147883 */ /* 0x000fe40008000000 */
[----:B------:R-:W-:Y:S02]  /*43c0*/  UISETP.NE.AND UP1, UPT, UR42, 0x1, UPT ;  /* 0x000000012a00788c */ /* 0x000fe4000bf25270 */
[----:B---3--:R-:W-:Y:S02]  /*43d0*/  UIMAD.WIDE.U32 UR8, UR4, UR22, URZ ;  /* 0x00000016040872a5 */ /* 0x008fe4000f8e00ff */
[----:B------:R-:W-:Y:S01]  /*43e0*/  USEL UR7, UR40, UR52, !UP0 ;  /* 0x0000003428077287 */ /* 0x000fe2000c000000 */
[----:B------:R-:W-:Y:S02]  /*43f0*/  UMOV UR5, UR19 ;  /* 0x0000001300057c82 */ /* 0x000fe40008000000 */
[----:B------:R-:W-:Y:S02]  /*4400*/  USHF.R.U32.HI UR6, URZ, UR54, UR5 ;  /* 0x00000036ff067299 */ /* 0x000fe40008011605 */
[----:B------:R-:W-:Y:S02]  /*4410*/  UIMAD.WIDE.U32 UR10, UR7, UR22, URZ ;  /* 0x00000016070a72a5 */ /* 0x000fe4000f8e00ff */
[----:B------:R-:W-:Y:S02]  /*4420*/  USEL UR6, UR13, UR6, !UP2 ;  /* 0x000000060d067287 */ /* 0x000fe4000d000000 */
[----:B------:R-:W-:Y:S01]  /*4430*/  UISETP.NE.AND UP2, UPT, UR16, URZ, UPT ;  /* 0x000000ff1000728c */ /* 0x000fe2000bf45270 */
[----:B------:R-:W-:Y:S02]  /*4440*/  UMOV UR5, UR27 ;  /* 0x0000001b00057c82 */ /* 0x000fe40008000000 */
[----:B------:R-:W-:Y:S03]  /*4450*/  USHF.R.U32.HI UR12, URZ, UR45, UR5 ;  /* 0x0000002dff0c7299 */ /* 0x000fe60008011605 */
[----:B------:R-:W-:Y:S02]  /*4460*/  UMOV UR5, UR9 ;  /* 0x0000000900057c82 */ /* 0x000fe40008000000 */
[----:B------:R-:W-:Y:S03]  /*4470*/  @UP1 USHF.R.U32.HI UR4, URZ, UR23, UR5 ;  /* 0x00000017ff041299 */ /* 0x000fe60008011605 */
[----:B------:R-:W-:Y:S01]  /*4480*/  UMOV UR5, UR11 ;  /* 0x0000000b00057c82 */ /* 0x000fe20008000000 */
[----:B------:R-:W-:Y:S02]  /*4490*/  UIMAD UR4, UR42, UR4, URZ ;  /* 0x000000042a0472a4 */ /* 0x000fe4000f8e02ff */
[----:B------:R-:W-:Y:S02]  /*44a0*/  @UP1 USHF.R.U32.HI UR7, URZ, UR23, UR5 ;  /* 0x00000017ff071299 */ /* 0x000fe40008011605 */
[----:B------:R-:W-:Y:S02]  /*44b0*/  USEL UR5, UR14, UR12, !UP0 ;  /* 0x0000000c0e057287 */ /* 0x000fe4000c000000 */
[----:B------:R-:W-:Y:S02]  /*44c0*/  UIMAD.WIDE.U32 UR10, UR6, UR22, URZ ;  /* 0x00000016060a72a5 */ /* 0x000fe4000f8e00ff */
[----:B------:R-:W-:Y:S02]  /*44d0*/  UIMAD UR8, UR42, UR7, URZ ;  /* 0x000000072a0872a4 */ /* 0x000fe4000f8e02ff */
[----:B------:R-:W-:Y:S03]  /*44e0*/  UISETP.GE.AND UP0, UPT, UR6, UR4, UPT ;  /* 0x000000040600728c */ /* 0x000fe6000bf06270 */
[----:B------:R-:W-:Y:S01]  /*44f0*/  UMOV UR4, UR11 ;  /* 0x0000000b00047c82 */ /* 0x000fe20008000000 */
[----:B------:R-:W-:Y:S02]  /*4500*/  UISETP.GE.OR UP0, UPT, UR5, UR8, UP0 ;  /* 0x000000080500728c */ /* 0x000fe40008706670 */
[----:B------:R-:W-:Y:S02]  /*4510*/  USHF.R.U32.HI UR4, URZ, UR23, UR4 ;  /* 0x00000017ff047299 */ /* 0x000fe40008011604 */
[----:B------:R-:W-:Y:S02]  /*4520*/  UIMAD.WIDE.U32 UR8, UR5, UR22, URZ ;  /* 0x00000016050872a5 */ /* 0x000fe4000f8e00ff */
[----:B------:R-:W-:Y:S04]  /*4530*/  USEL UR10, UR6, UR4, !UP1 ;  /* 0x00000004060a7287 */ /* 0x000fe8000c800000 */
[----:B------:R-:W-:Y:S01]  /*4540*/  UIADD3 UR11, UPT, UPT, -UR10, URZ, URZ ;  /* 0x000000ff0a0b7290 */ /* 0x000fe2000fffe1ff */
[----:B------:R-:W-:Y:S02]  /*4550*/  @!UP0 UMOV UR4, UR9 ;  /* 0x0000000900048c82 */ /* 0x000fe40008000000 */
[----:B------:R-:W-:Y:S02]  /*4560*/  @!UP0 USHF.R.U32.HI UR4, URZ, UR23, UR4 ;  /* 0x00000017ff048299 */ /* 0x000fe40008011604 */
[----:B------:R-:W-:Y:S02]  /*4570*/  UIMAD UR8, UR42, UR11, UR6 ;  /* 0x0000000b2a0872a4 */ /* 0x000fe4000f8e0206 */
[----:B------:R-:W-:Y:S02]  /*4580*/  @!UP0 USEL UR4, UR5, UR4, !UP1 ;  /* 0x0000000405048287 */ /* 0x000fe4000c800000 */
[----:B------:R-:W-:Y:S02]  /*4590*/  UISETP.NE.AND UP1, UPT, UR20, URZ, UPT ;  /* 0x000000ff1400728c */ /* 0x000fe4000bf25270 */
[----:B------:R-:W-:Y:S02]  /*45a0*/  @!UP0 UIMAD UR8, UR7, UR8, UR4 ;  /* 0x00000008070882a4 */ /* 0x000fe4000f8e0204 */
[----:B------:R-:W-:Y:S02]  /*45b0*/  @!UP0 UIADD3 UR9, UPT, UPT, UR10, -UR4, URZ ;  /* 0x800000040a098290 */ /* 0x000fe4000fffe0ff */
[----:B------:R-:W-:Y:S02]  /*45c0*/  UIADD3 UR4, UPT, UPT, -UR5, URZ, URZ ;  /* 0x000000ff05047290 */ /* 0x000fe4000fffe1ff */
[----:B------:R-:W-:Y:S02]  /*45d0*/  UIADD3 UR7, UPT, UPT, -UR6, URZ, URZ ;  /* 0x000000ff06077290 */ /* 0x000fe4000fffe1ff */
[----:B------:R-:W-:Y:S02]  /*45e0*/  @!UP0 UIMAD UR6, UR9, UR42, UR5 ;  /* 0x0000002a090682a4 */ /* 0x000fe4000f8e0205 */
[----:B------:R-:W-:Y:S02]  /*45f0*/  UIMAD UR14, UR15, UR4, UR14 ;  /* 0x000000040f0e72a4 */ /* 0x000fe4000f8e020e */
[----:B------:R-:W-:Y:S01]  /*4600*/  UIMAD UR13, UR46, UR7, UR13 ;  /* 0x000000072e0d72a4 */ /* 0x000fe2000f8e020d */
[----:B------:R-:W-:Y:S02]  /*4610*/  @!UP0 UMOV UR5, UR8 ;  /* 0x0000000800058c82 */ /* 0x000fe40008000000 */
[----:B------:R-:W-:Y:S02]  /*4620*/  UIMAD UR14, UR5, UR15, UR14 ;  /* 0x0000000f050e72a4 */ /* 0x000fe4000f8e020e */
[----:B------:R-:W-:Y:S11]  /*4630*/  UIMAD UR13, UR6, UR46, UR13 ;  /* 0x0000002e060d72a4 */ /* 0x000ff6000f8e020d */
[----:B------:R-:W-:Y:S01]  /*4640*/  @!UPT UIADD3 URZ, UPT, UPT, URZ, URZ, URZ ;  /* 0x000000fffffff290 */ /* 0x000fe2000fffe0ff */
.L_x_77:
[----:B------:R-:W2:Y:S01]  /*4650*/  @!UP3 LDCU.128 UR8, c[0x0][0xb10] ;  /* 0x00016200ff08b7ac */ /* 0x000ea20008000c00 */
[----:B------:R-:W-:Y:S02]  /*4660*/  ISETP.NE.U32.AND P0, PT, RZ, UR38, PT ;  /* 0x00000026ff007c0c */ /* 0x000fe4000bf05070 */
[----:B------:R-:W-:Y:S02]  /*4670*/  SHF.L.U32 R4, R11, 0x1f, RZ ;  /* 0x0000001f0b047819 */ /* 0x000fe400000006ff */
[----:B------:R-:W-:Y:S01]  /*4680*/  ISETP.NE.AND.EX P0, PT, RZ, UR39, PT, P0 ;  /* 0x00000027ff007c0c */ /* 0x000fe2000bf05300 */
[----:B------:R-:W4:Y:S01]  /*4690*/  @!UP3 LDCU UR5, c[0x0][0xb0c] ;  /* 0x00016180ff05b7ac */ /* 0x000f220008000800 */
[----:B------:R-:W-:Y:S02]  /*46a0*/  USHF.L.U32 UR35, UR30, 0x6, URZ ;  /* 0x000000061e237899 */ /* 0x000fe400080006ff */
[----:B------:R-:W-:Y:S02]  /*46b0*/  USHF.L.U32 UR34, UR31, 0x8, URZ ;  /* 0x000000081f227899 */ /* 0x000fe400080006ff */
[----:B--2---:R-:W-:Y:S07]  /*46c0*/  UIMAD.WIDE.U32 UR6, UR14, UR8, URZ ;  /* 0x000000080e0672a5 */ /* 0x004fee000f8e00ff */
[----:B------:R-:W-:Y:S01]  /*46d0*/  @!UP3 UMOV UR4, UR7 ;  /* 0x000000070004bc82 */ /* 0x000fe20008000000 */
[----:B----4-:R-:W-:Y:S02]  /*46e0*/  @!UP3 UISETP.NE.AND UP0, UPT, UR5, 0x1, UPT ;  /* 0x000000010500b88c */ /* 0x010fe4000bf05270 */
[----:B------:R-:W-:Y:S02]  /*46f0*/  @!UP3 USHF.R.U32.HI UR4, URZ, UR9, UR4 ;  /* 0x00000009ff04b299 */ /* 0x000fe40008011604 */
[----:B------:R-:W-:Y:S02]  /*4700*/  UIMAD.WIDE.U32 UR6, UR13, UR11, URZ ;  /* 0x0000000b0d0672a5 */ /* 0x000fe4000f8e00ff */
[----:B------:R-:W-:Y:S02]  /*4710*/  @!UP3 USEL UR8, UR14, UR4, !UP0 ;  /* 0x000000040e08b287 */ /* 0x000fe4000c000000 */
[----:B------:R-:W-:Y:S03]  /*4720*/  @!UP3 UISETP.NE.AND UP0, UPT, UR10, 0x1, UPT ;  /* 0x000000010a00b88c */ /* 0x000fe6000bf05270 */
[----:B------:R-:W-:Y:S02]  /*4730*/  @!UP3 UMOV UR6, UR7 ;  /* 0x000000070006bc82 */ /* 0x000fe40008000000 */
[----:B------:R-:W2:Y:S02]  /*4740*/  @!UP3 LDCU UR4, c[0x0][0xb20] ;  /* 0x00016400ff04b7ac */ /* 0x000ea40008000800 */
[----:B--2---:R-:W-:Y:S04]  /*4750*/  @!UP3 USHF.R.U32.HI UR6, URZ, UR4, UR6 ;  /* 0x00000004ff06b299 */ /* 0x004fe80008011606 */
[----:B------:R-:W-:Y:S04]  /*4760*/  @!UP3 USEL UR6, UR13, UR6, !UP0 ;  /* 0x000000060d06b287 */ /* 0x000fe8000c000000 */
[----:B------:R-:W-:Y:S02]  /*4770*/  @!UP3 UIADD3 UR4, UPT, UPT, -UR8, UR6, URZ ;  /* 0x000000060804b290 */ /* 0x000fe4000fffe1ff */
[----:B------:R-:W-:Y:S02]  /*4780*/  @!UP3 UIADD3 UR6, UPT, UPT, UR8, -UR6, URZ ;  /* 0x800000060806b290 */ /* 0x000fe4000fffe0ff */
[----:B------:R-:W-:Y:S02]  /*4790*/  @!UP3 UIMAD UR14, UR4, UR5, UR14 ;  /* 0x00000005040eb2a4 */ /* 0x000fe4000f8e020e */
[----:B------:R-:W-:Y:S01]  /*47a0*/  @!UP3 UIMAD UR13, UR6, UR10, UR13 ;  /* 0x0000000a060db2a4 */ /* 0x000fe2000f8e020d */
[----:B------:R-:W-:Y:S11]  /*47b0*/  BRA.U UP4, `(.L_x_78) ;  /* 0x0000000104107547 */ /* 0x000ff6000b800000 */
[----:B-1----:R-:W-:Y:S04]  /*47c0*/  MOV R0, UR41 ;  /* 0x0000002900007c02 */ /* 0x002fe80008000f00 */
[----:B------:R-:W-:Y:S04]  /*47d0*/  SHF.L.U32 R5, R0, 0x1f, RZ ;  /* 0x0000001f00057819 */ /* 0x000fe800000006ff */
[----:B------:R-:W1:Y:S02]  /*47e0*/  SYNCS.PHASECHK.TRANS64.TRYWAIT P1, [UR21+0x98], R5 ;  /* 0x00009805ff0075a7 */ /* 0x000e640008021115 */
[----:B-1----:R-:W-:Y:S05]  /*47f0*/  @!P1 BRA `(.L_x_79) ;  /* 0x0000005400d49947 */ /* 0x002fea0003800000 */
.L_x_78:
[----:B------:R-:W-:Y:S05]  /*4800*/  BRA.U !UP6, `(.L_x_80) ;  /* 0x000000010e387547 */ /* 0x000fea000b800000 */
[----:B------:R-:W-:Y:S01]  /*4810*/  UPLOP3.LUT UP1, UPT, UPT, UPT, UP5, 0x80, 0x8 ;  /* 0x000000000008789c */ /* 0x000fe20003f2f050 */
[----:B-1----:R-:W-:Y:S01]  /*4820*/  HFMA2 R0, -RZ, RZ, 0, 5.9604644775390625e-08 ;  /* 0x00000001ff007431 */ /* 0x002fe200000001ff */
[----:B------:R-:W1:Y:S01]  /*4830*/  LDCU.64 UR8, c[0x0][0x358] ;  /* 0x00006b00ff0877ac */ /* 0x000e620008000a00 */
[----:B------:R-:W-:Y:S03]  /*4840*/  IMAD.MOV.U32 R85, RZ, RZ, 0x1 ;  /* 0x00000001ff557424 */ /* 0x000fe600078e00ff */
[----:B------:R-:W-:Y:S05]  /*4850*/  PLOP3.LUT P1, PT, PT, PT, UP1, 0x80, 0x8 ;  /* 0x000000000008781c */ /* 0x000fea0003f2f018 */
[----:B------:R-:W2:Y:S01]  /*4860*/  @UP1 LDCU.64 UR4, c[0x0][0x888] ;  /* 0x00011100ff0417ac */ /* 0x000ea20008000a00 */
[----:B------:R-:W-:Y:S07]  /*4870*/  @UP1 UIMAD UR6, UR36, UR38, URZ ;  /* 0x00000026240612a4 */ /* 0x000fee000f8e02ff */
[----:B------:R-:W-:Y:S01]  /*4880*/  @!P1 PRMT R85, R0, 0x7610, R85 ;  /* 0x0000761000559816 */ /* 0x000fe20000000055 */
[----:B--2---:R-:W-:Y:S06]  /*4890*/  @UP1 UIMAD.WIDE UR4, UR6, 0x4, UR4 ;  /* 0x00000004060418a5 */ /* 0x004fec000f8e0204 */
[----:B------:R-:W-:Y:S01]  /*48a0*/  IMAD.U32 R6, RZ, RZ, UR4 ;  /* 0x00000004ff067e24 */ /* 0x000fe2000f8e00ff */
[----:B------:R-:W-:Y:S04]  /*48b0*/  MOV R7, UR5 ;  /* 0x0000000500077c02 */ /* 0x000fe80008000f00 */
[----:B------:R-:W2:Y:S01]  /*48c0*/  @!UP1 LDCU UR4, c[0x0][0x880] ;  /* 0x00011000ff0497ac */ /* 0x000ea20008000800 */
[----:B-1---5:R4:W5:Y:S02]  /*48d0*/  @P1 LDG.E R41, desc[UR8][R6.64] ;  /* 0x0000000806291981 */ /* 0x022964000c1e1900 */
[----:B--2-4-:R-:W-:Y:S07]  /*48e0*/  @!P1 IMAD.U32 R41, RZ, RZ, UR4 ;  /* 0x00000004ff299e24 */ /* 0x014fee000f8e00ff */
.L_x_80:
[----:B-----5:R-:W-:Y:S01]  /*48f0*/  @!P0 FSETP.EQ.AND P2, PT, R41, RZ, PT ;  /* 0x000000ff2900820b */ /* 0x020fe20003f42000 */
[----:B------:R-:W-:Y:S01]  /*4900*/  @!UPT UIADD3 URZ, UPT, UPT, URZ, URZ, URZ ;  /* 0x000000fffffff290 */ /* 0x000fe2000fffe0ff */
[----:B------:R-:W-:Y:S11]  /*4910*/  @!P0 BRA `(.L_x_81) ;  /* 0x0000000000148947 */ /* 0x000ff60003800000 */
[----:B------:R-:W-:Y:S02]  /*4920*/  LOP3.LUT P0, RZ, R85, 0xff, RZ, 0xc0, !PT ;  /* 0x000000ff55ff7812 */ /* 0x000fe4000780c0ff */
[----:B------:R-:W-:Y:S04]  /*4930*/  PLOP3.LUT P2, PT, PT, PT, UP1, 0x80, 0x8 ;  /* 0x000000000008781c */ /* 0x000fe80003f4f018 */
[----:B------:R-:W-:Y:S07]  /*4940*/  PLOP3.LUT P2, PT, P2, PT, PT, 0x8, 0x80 ;  /* 0x000000000080781c */ /* 0x000fee000174e170 */
[----:B------:R-:W-:Y:S11]  /*4950*/  @P0 FSETP.EQ.AND P2, PT, R41, RZ, PT ;  /* 0x000000ff2900020b */ /* 0x000ff60003f42000 */
[----:B------:R-:W-:Y:S02]  /*4960*/  @!UPT UIADD3 URZ, UPT, UPT, URZ, URZ, URZ ;  /* 0x000000fffffff290 */ /* 0x000fe4000fffe0ff */
.L_x_81:
[----:B------:R-:W2:Y:S01]  /*4970*/  SYNCS.PHASECHK.TRANS64.TRYWAIT P0, [UR21+0x70], R4 ;  /* 0x00007004ff0075a7 */ /* 0x000ea20008001115 */
[----:B------:R-:W-:Y:S04]  /*4980*/  ELECT P1, URZ, PT ;  /* 0x0000000000ff782f */ /* 0x000fe80003820000 */
[----:B------:R-:W-:Y:S01]  /*4990*/  PLOP3.LUT P1, PT, P2, P1, PT, 0xf2, 0x2f ;  /* 0x00000000002f781c */ /* 0x000fe20001723e72 */
[----:B------:R-:W-:Y:S01]  /*49a0*/  @!UPT UIADD3 URZ, UPT, UPT, URZ, URZ, URZ ;  /* 0x000000fffffff290 */ /* 0x000fe2000fffe0ff */
[----:B--2---:R-:W-:Y:S11]  /*49b0*/  @!P0 BRA `(.L_x_82) ;  /* 0x00000054007c8947 */ /* 0x004ff60003800000 */
.L_x_165:
[----:B------:R-:W-:Y:S01]  /*49c0*/  @!P1 IADD3 R2, P0, PT, R12, 0x580, RZ ;  /* 0x000005800c029810 */ /* 0x000fe20007f1e0ff */
[----:B------:R-:W-:Y:S01]  /*49d0*/  VOTEU.ALL UP0, P1 ;  /* 0x0000000000ff7886 */ /* 0x000fe20000800000 */
[----:B------:R-:W-:Y:S01]  /*49e0*/  UMOV UR6, 0x0 ;  /* 0x0000000000067882 */ /* 0x000fe20000000000 */
[----:B------:R-:W-:Y:S01]  /*49f0*/  UMOV UR7, 0x10000000 ;  /* 0x1000000000077882 */ /* 0x000fe20000000000 */
[----:B------:R-:W-:Y:S01]  /*4a00*/  @!P1 R2UR UR5, R2 ;  /* 0x00000000020592ca */ /* 0x000fe200000e0000 */
[----:B-1----:R-:W-:Y:S01]  /*4a10*/  @!P1 IMAD.X R0, RZ, RZ, R13, P0 ;  /* 0x000000ffff009224 */ /* 0x002fe200000e060d */
[----:B------:R-:W-:Y:S01]  /*4a20*/  @!UP0 UIADD3 UR32, UPT, UPT, UR21, 0x200, URZ ;  /* 0x0000020015208890 */ /* 0x000fe2000fffe0ff */
[----:B------:R-:W-:Y:S03]  /*4a30*/  VOTEU.ALL UP0, P1 ;  /* 0x0000000000ff7886 */ /* 0x000fe60000800000 */
[----:B------:R-:W-:Y:S01]  /*4a40*/  @!P1 R2UR UR4, R0 ;  /* 0x00000000000492ca */ /* 0x000fe200000e0000 */
[----:B------:R-:W-:Y:S06]  /*4a50*/  @!P1 IMAD.MOV.U32 R0, RZ, RZ, 0x1000 ;  /* 0x00001000ff009424 */ /* 0x000fec00078e00ff */
[----:B------:R-:W-:Y:S06]  /*4a60*/  IMAD.U32 R6, RZ, RZ, UR5 ;  /* 0x00000005ff067e24 */ /* 0x000fec000f8e00ff */
[----:B------:R-:W-:Y:S01]  /*4a70*/  IMAD.U32 R7, RZ, RZ, UR4 ;  /* 0x00000004ff077e24 */ /* 0x000fe2000f8e00ff */
[----:B------:R-:W-:Y:S04]  /*4a80*/  @!P1 R2UR UR4, R6 ;  /* 0x00000000060492ca */ /* 0x000fe800000e0000 */
[----:B------:R-:W-:Y:S11]  /*4a90*/  @!P1 R2UR UR5, R7 ;  /* 0x00000000070592ca */ /* 0x000ff600000e0000 */
[----:B------:R-:W-:Y:S02]  /*4aa0*/  @!UPT UIADD3 URZ, UPT, UPT, URZ, URZ, URZ ;  /* 0x000000fffffff290 */ /* 0x000fe4000fffe0ff */
[----:B------:R1:W-:Y:S01]  /*4ab0*/  @!UP0 UTMALDG.3D [UR32], [UR4], desc[UR6] ;  /* 0x00000620040085b4 */ /* 0x0003e20008011000 */
[----:B------:R1:W-:Y:S01]  /*4ac0*/  @!P1 SYNCS.ARRIVE.TRANS64.RED.A0TR RZ, [UR21+0x50], R0 ;  /* 0x00005000ffff99a7 */ /* 0x0003e20008300415 */
[----:B------:R-:W-:Y:S01]  /*4ad0*/  SYNCS.ARRIVE.TRANS64.RED.A1T0 RZ, [UR50], RZ ;  /* 0x000000ffffff79a7 */ /* 0x000fe20008100432 */
[----:B------:R-:W2:Y:S02]  /*4ae0*/  SYNCS.PHASECHK.TRANS64.TRYWAIT P0, [UR21+0x78], R4 ;  /* 0x00007804ff0075a7 */ /* 0x000ea40008001115 */
[----:B-12---:R-:W-:Y:S05]  /*4af0*/  @!P0 BRA `(.L_x_83) ;  /* 0x0000005400448947 */ /* 0x006fea0003800000 */
.L_x_167:
[----:B------:R-:W-:Y:S01]  /*4b00*/  @!P1 IADD3 R2, P0, PT, R12, 0x580, RZ ;  /* 0x000005800c029810 */ /* 0x000fe20007f1e0ff */
[----:B------:R-:W-:Y:S01]  /*4b10*/  VOTEU.ALL UP0, P1 ;  /* 0x0000000000ff7886 */ /* 0x000fe20000800000 */
[----:B------:R-:W-:Y:S01]  /*4b20*/  UMOV UR6, 0x0 ;  /* 0x0000000000067882 */ /* 0x000fe20000000000 */
[----:B------:R-:W-:Y:S01]  /*4b30*/  UMOV UR7, 0x10000000 ;  /* 0x1000000000077882 */ /* 0x000fe20000000000 */
[----:B------:R-:W-:Y:S01]  /*4b40*/  @!P1 R2UR UR5, R2 ;  /* 0x00000000020592ca */ /* 0x000fe200000e0000 */
[----:B------:R-:W-:Y:S01]  /*4b50*/  @!P1 IMAD.X R0, RZ, RZ, R13, P0 ;  /* 0x000000ffff009224 */ /* 0x000fe200000e060d */
[----:B------:R-:W-:Y:S02]  /*4b60*/  @!UP0 UIADD3 UR26, UPT, UPT, UR34, 0x40, URZ ;  /* 0x00000040221a8890 */ /* 0x000fe4000fffe0ff */
[----:B------:R-:W-:Y:S02]  /*4b70*/  @!UP0 UIADD3 UR24, UPT, UPT, UR21, 0x1200, URZ ;  /* 0x0000120015188890 */ /* 0x000fe4000fffe0ff */
[----:B------:R-:W-:Y:S01]  /*4b80*/  @!P1 R2UR UR4, R0 ;  /* 0x00000000000492ca */ /* 0x000fe200000e0000 */
[----:B------:R-:W-:Y:S01]  /*4b90*/  VOTEU.ALL UP0, P1 ;  /* 0x0000000000ff7886 */ /* 0x000fe20000800000 */
[----:B------:R-:W-:Y:S01]  /*4ba0*/  @!P1 IMAD.MOV.U32 R0, RZ, RZ, 0x1000 ;  /* 0x00001000ff009424 */ /* 0x000fe200078e00ff */
[----:B------:R-:W-:Y:S01]  /*4bb0*/  UMOV UR27, UR35 ;  /* 0x00000023001b7c82 */ /* 0x000fe20008000000 */
[----:B------:R-:W-:Y:S03]  /*4bc0*/  UMOV UR28, UR36 ;  /* 0x00000024001c7c82 */ /* 0x000fe60008000000 */
        /* <DEDUP_REMOVED lines=8> */
[----:B------:R-:W4:Y:S02]  /*4c50*/  SYNCS.PHASECHK.TRANS64.TRYWAIT P0, [UR21+0x80], R4 ;  /* 0x00008004ff0075a7 */ /* 0x000f240008001115 */
[----:B--2-4-:R-:W-:Y:S05]  /*4c60*/  @!P0 BRA `(.L_x_84) ;  /* 0x0000005400008947 */ /* 0x014fea0003800000 */
.L_x_169:
[----:B------:R-:W-:Y:S01]  /*4c70*/  @!P1 IADD3 R2, P0, PT, R12, 0x580, RZ ;  /* 0x000005800c029810 */ /* 0x000fe20007f1e0ff */
[----:B------:R-:W-:Y:S01]  /*4c80*/  VOTEU.ALL UP0, P1 ;  /* 0x0000000000ff7886 */ /* 0x000fe20000800000 */
[----:B------:R-:W-:Y:S01]  /*4c90*/  UMOV UR6, 0x0 ;  /* 0x0000000000067882 */ /* 0x000fe20000000000 */
[----:B------:R-:W-:Y:S01]  /*4ca0*/  UMOV UR7, 0x10000000 ;  /* 0x1000000000077882 */ /* 0x000fe20000000000 */
[----:B------:R-:W-:Y:S01]  /*4cb0*/  @!P1 R2UR UR5, R2 ;  /* 0x00000000020592ca */ /* 0x000fe200000e0000 */
[----:B------:R-:W-:Y:S01]  /*4cc0*/  @!P1 IMAD.X R0, RZ, RZ, R13, P0 ;  /* 0x000000ffff009224 */ /* 0x000fe200000e060d */
[----:B------:R-:W-:Y:S01]  /*4cd0*/  @!UP0 UIADD3 UR18, UPT, UPT, UR34, 0x80, URZ ;  /* 0x0000008022128890 */ /* 0x000fe2000fffe0ff */
[----:B------:R-:W-:Y:S01]  /*4ce0*/  VIADD R10, R10, 0x1 ;  /* 0x000000010a0a7836 */ /* 0x000fe20000000000 */
        /* <DEDUP_REMOVED lines=16> */
.L_x_171:
[----:B------:R-:W-:Y:S01]  /*4df0*/  @!P1 IADD3 R2, P0, PT, R12, 0x580, RZ ;  /* 0x000005800c029810 */ /* 0x000fe20007f1e0ff */
[----:B------:R-:W-:Y:S01]  /*4e00*/  VOTEU.ALL UP0, P1 ;  /* 0x0000000000ff7886 */ /* 0x000fe20000800000 */
[----:B------:R-:W-:Y:S01]  /*4e10*/  UMOV UR6, 0x0 ;  /* 0x0000000000067882 */ /* 0x000fe20000000000 */
[----:B------:R-:W-:Y:S01]  /*4e20*/  UMOV UR7, 0x10000000 ;  /* 0x1000000000077882 */ /* 0x000fe20000000000 */
[----:B------:R-:W-:Y:S01]  /*4e30*/  @!P1 R2UR UR5, R2 ;  /* 0x00000000020592ca */ /* 0x000fe200000e0000 */
[----:B------:R-:W-:Y:S01]  /*4e40*/  @!P1 IMAD.X R0, RZ, RZ, R13, P0 ;  /* 0x000000ffff009224 */ /* 0x000fe200000e060d */
[----:B------:R-:W-:Y:S01]  /*4e50*/  @!UP0 UIADD3 UR10, UPT, UPT, UR34, 0xc0, URZ ;  /* 0x000000c0220a8890 */ /* 0x000fe2000fffe0ff */
[----:B------:R-:W-:Y:S01]  /*4e60*/  R2UR UR16, R87 ;  /* 0x00000000571072ca */ /* 0x000fe200000e0000 */
[----:B------:R-:W-:Y:S01]  /*4e70*/  @!UP0 UIADD3 UR8, UPT, UPT, UR21, 0x3200, URZ ;  /* 0x0000320015088890 */ /* 0x000fe2000fffe0ff */
[----:B------:R-:W-:Y:S01]  /*4e80*/  ISETP.NE.AND P0, PT, R10, 0x2, PT ;  /* 0x000000020a00780c */ /* 0x000fe20003f05270 */
[----:B------:R-:W-:Y:S01]  /*4e90*/  @!UP0 UIADD3 UR9, UPT, UPT, UR21, 0x68, URZ ;  /* 0x0000006815098890 */ /* 0x000fe2000fffe0ff */
[----:B------:R-:W-:Y:S01]  /*4ea0*/  @!P1 R2UR UR4, R0 ;  /* 0x00000000000492ca */ /* 0x000fe200000e0000 */
[----:B------:R-:W-:Y:S01]  /*4eb0*/  VOTEU.ALL UP0, P1 ;  /* 0x0000000000ff7886 */ /* 0x000fe20000800000 */
[----:B------:R-:W-:Y:S01]  /*4ec0*/  UMOV UR11, UR35 ;  /* 0x00000023000b7c82 */ /* 0x000fe20008000000 */
[----:B------:R-:W-:Y:S01]  /*4ed0*/  UMOV UR12, UR36 ;  /* 0x00000024000c7c82 */ /* 0x000fe20008000000 */
[----:B------:R-:W-:Y:S01]  /*4ee0*/  SEL R0, RZ, 0x1, P0 ;  /* 0x00000001ff007807 */ /* 0x000fe20000000000 */
[----:B------:R-:W-:Y:S01]  /*4ef0*/  UIADD3 UR31, UPT, UPT, UR13, UR59, URZ ;  /* 0x0000003b0d1f7290 */ /* 0x000fe2000fffe0ff */
[----:B-1----:R-:W-:Y:S01]  /*4f00*/  IMAD.U32 R4, RZ, RZ, UR5 ;  /* 0x00000005ff047e24 */ /* 0x002fe2000f8e00ff */
[----:B------:R-:W-:Y:S01]  /*4f10*/  LOP3.LUT R11, R11, 0x1, RZ, 0x3c, !PT ;  /* 0x000000010b0b7812 */ /* 0x000fe200078e3cff */
[----:B------:R-:W-:Y:S01]  /*4f20*/  UMOV UR36, UR29 ;  /* 0x0000001d00247c82 */ /* 0x000fe20008000000 */
[----:B------:R-:W-:Y:S01]  /*4f30*/  LOP3.LUT R9, R9, R0, RZ, 0x3c, !PT ;  /* 0x0000000009097212 */ /* 0x000fe200078e3cff */
[----:B------:R-:W-:Y:S01]  /*4f40*/  UIADD3 UR30, UPT, UPT, UR14, UR16, URZ ;  /* 0x000000100e1e7290 */ /* 0x000fe2000fffe0ff */
[----:B------:R-:W-:Y:S01]  /*4f50*/  SEL R10, R10, RZ, P0 ;  /* 0x000000ff0a0a7207 */ /* 0x000fe20000000000 */
[----:B------:R-:W-:Y:S01]  /*4f60*/  UPLOP3.LUT UP4, UPT, UPT, UPT, UPT, 0x80, 0x8 ;  /* 0x000000000008789c */ /* 0x000fe20003f8f070 */
[----:B------:R-:W-:Y:S01]  /*4f70*/  IMAD.U32 R5, RZ, RZ, UR4 ;  /* 0x00000004ff057e24 */ /* 0x000fe2000f8e00ff */
[----:B------:R-:W-:Y:S04]  /*4f80*/  @!P1 R2UR UR4, R4 ;  /* 0x00000000040492ca */ /* 0x000fe800000e0000 */
[----:B------:R-:W-:Y:S11]  /*4f90*/  @!P1 R2UR UR5, R5 ;  /* 0x00000000050592ca */ /* 0x000ff600000e0000 */
[----:B------:R-:W-:Y:S02]  /*4fa0*/  @!UPT UIADD3 URZ, UPT, UPT, URZ, URZ, URZ ;  /* 0x000000fffffff290 */ /* 0x000fe4000fffe0ff */
[----:B------:R1:W-:Y:S01]  /*4fb0*/  @!UP0 UTMALDG.3D [UR8], [UR4], desc[UR6] ;  /* 0x00000608040085b4 */ /* 0x0003e20008011000 */
[----:B------:R1:W-:Y:S01]  /*4fc0*/  @!P1 SYNCS.ARRIVE.TRANS64.RED.A0TR RZ, [UR21+0x68], R3 ;  /* 0x00006803ffff99a7 */ /* 0x0003e20008300415 */
[----:B------:R-:W-:Y:S01]  /*4fd0*/  SYNCS.ARRIVE.TRANS64.RED.A1T0 RZ, [UR43], RZ ;  /* 0x000000ffffff79a7 */ /* 0x000fe2000810042b */
[----:B------:R-:W-:Y:S05]  /*4fe0*/  BRA.U UP2, `(.L_x_86) ;  /* 0xfffffff1025c7547 */ /* 0x000fea000b83ffff */
[----:B-1----:R-:W-:-:S04]  /*4ff0*/  SHF.L.U32 R3, R11, 0x1f, RZ ;  /* 0x0000001f0b037819 */ /* 0x002fc800000006ff */
[----:B------:R-:W1:Y:S02]  /*5000*/  SYNCS.PHASECHK.TRANS64.TRYWAIT P0, [UR21+0x70], R3 ;  /* 0x00007003ff0075a7 */ /* 0x000e640008001115 */
[----:B-1----:R-:W-:Y:S05]  /*5010*/  @!P0 BRA `(.L_x_87) ;  /* 0x0000005000448947 */ /* 0x002fea0003800000 */
.L_x_173:
[----:B------:R-:W2:Y:S02]  /*5020*/  SYNCS.PHASECHK.TRANS64.TRYWAIT P0, [UR21+0x78], R3 ;  /* 0x00007803ff0075a7 */ /* 0x000ea40008001115 */
[----:B--2---:R-:W-:Y:S05]  /*5030*/  @!P0 BRA `(.L_x_88) ;  /* 0x0000005000548947 */ /* 0x004fea0003800000 */
.L_x_175:
[----:B------:R-:W2:Y:S02]  /*5040*/  SYNCS.PHASECHK.TRANS64.TRYWAIT P0, [UR21+0x80], R3 ;  /* 0x00008003ff0075a7 */ /* 0x000ea40008001115 */
[----:B--2---:R-:W-:Y:S05]  /*5050*/  @!P0 BRA `(.L_x_89) ;  /* 0x0000005000648947 */ /* 0x004fea0003800000 */
.L_x_177:
[----:B-1----:R-:W-:-:S07]  /*5060*/  MOV R0, UR21 ;  /* 0x0000001500007c02 */ /* 0x002fce0008000f00 */
.L_x_90:
[----:B-1----:R-:W-:-:S04]  /*5070*/  SHF.L.U32 R3, R11, 0x1f, RZ ;  /* 0x0000001f0b037819 */ /* 0x002fc800000006ff */
[----:B------:R1:W2:Y:S03]  /*5080*/  SYNCS.PHASECHK.TRANS64.TRYWAIT P0, [R0+URZ+0x88], R3 ;  /* 0x00008803000075a7 */ /* 0x0002a600080011ff */
[----:B--2---:R-:W-:Y:S05]  /*5090*/  @!P0 NANOSLEEP.SYNCS 0x989680 ;  /* 0x009896800000895d */ /* 0x004fea0003900000 */
[----:B------:R-:W2:Y:S02]  /*50a0*/  @!P0 SYNCS.PHASECHK.TRANS64 P0, [R0+URZ+0x88], R3 ;  /* 0x00008803000085a7 */ /* 0x000ea400080010ff */
[----:B--23--:R-:W-:Y:S05]  /*50b0*/  @P0 EXIT ;  /* 0x000000000000094d */ /* 0x00cfea0003800000 */
[----:B------:R-:W-:Y:S05]  /*50c0*/  BRA `(.L_x_90) ;  /* 0xfffffffc00e87947 */ /* 0x000fea000383ffff */
.L_x_75:
[----:B------:R-:W-:-:S06]  /*50d0*/  UISETP.GE.AND UP0, UPT, UR18, 0x4, UPT ;  /* 0x000000041200788c */ /* 0x000fcc000bf06270 */
[----:B------:R-:W-:-:S13]  /*50e0*/  PLOP3.LUT P0, PT, PT, PT, UP0, 0x80, 0x8 ;  /* 0x000000000008781c */ /* 0x000fda0003f0f008 */
[----:B-1----:R-:W-:Y:S05]  /*50f0*/  @!P0 EXIT ;  /* 0x000000000000894d */ /* 0x002fea0003800000 */
[----:B------:R-:W1:Y:S08]  /*5100*/  S2UR UR4, SR_CgaCtaId ;  /* 0x00000000000479c3 */ /* 0x000e700000008800 */
[----:B------:R-:W-:Y:S01]  /*5110*/  BAR.SYNC.DEFER_BLOCKING 0x6, 0xa0 ;  /* 0x0182800000007b1d */ /* 0x000fe20000010000 */
[C---:B------:R-:W-:Y:S01]  /*5120*/  IMAD.SHL.U32 R7, R95.reuse, 0x40, RZ ;  /* 0x000000405f077824 */ /* 0x040fe200078e00ff */
[C---:B------:R-:W-:Y:S01]  /*5130*/  LOP3.LUT R97, R95.reuse, 0x60, RZ, 0xc0, !PT ;  /* 0x000000605f617812 */ /* 0x040fe200078ec0ff */
[----:B------:R-:W-:-:S02]  /*5140*/  IMAD.SHL.U32 R4, R95, 0x20, RZ ;  /* 0x000000205f047824 */ /* 0x000fc400078e00ff */
[----:B------:R-:W-:Y:S02]  /*5150*/  HFMA2 R36, -RZ, RZ, 0, 0 ;  /* 0x00000000ff247431 */ /* 0x000fe400000001ff */
[----:B------:R-:W-:Y:S01]  /*5160*/  IMAD.SHL.U32 R6, R95, 0x2, RZ ;  /* 0x000000025f067824 */ /* 0x000fe200078e00ff */
[----:B------:R-:W-:Y:S01]  /*5170*/  UMOV UR44, 0x400 ;  /* 0x00000400002c7882 */ /* 0x000fe20000000000 */
[----:B------:R-:W2:Y:S01]  /*5180*/  LDC.64 R82, c[0x0][0x8b0] ;  /* 0x00022c00ff527b82 */ /* 0x000ea20000000a00 */
[----:B------:R-:W-:Y:S01]  /*5190*/  LOP3.LUT R5, R7, 0x180, RZ, 0xc0, !PT ;  /* 0x0000018007057812 */ /* 0x000fe200078ec0ff */
[----:B------:R-:W-:Y:S01]  /*51a0*/  IMAD.U32 R37, R95, 0x10000, RZ ;  /* 0x000100005f257824 */ /* 0x000fe200078e00ff */
[----:B------:R-:W-:Y:S01]  /*51b0*/  LOP3.LUT R4, R4, 0xc00, RZ, 0xc0, !PT ;  /* 0x00000c0004047812 */ /* 0x000fe200078ec0ff */
[----:B------:R-:W-:Y:S01]  /*51c0*/  IMAD.MOV.U32 R94, RZ, RZ, RZ ;  /* 0x000000ffff5e7224 */ /* 0x000fe200078e00ff */
[----:B------:R-:W-:Y:S01]  /*51d0*/  LOP3.LUT R6, R5, 0x20, R6, 0xf8, !PT ;  /* 0x0000002005067812 */ /* 0x000fe200078ef806 */
[----:B------:R-:W-:Y:S01]  /*51e0*/  IMAD.SHL.U32 R5, R95, 0x8, RZ ;  /* 0x000000085f057824 */ /* 0x000fe200078e00ff */
[----:B------:R-:W-:Y:S01]  /*51f0*/  LOP3.LUT R4, R4, 0x40, R7, 0xf8, !PT ;  /* 0x0000004004047812 */ /* 0x000fe200078ef807 */
[----:B------:R-:W3:Y:S01]  /*5200*/  LDC.64 R80, c[0x0][0x8a8] ;  /* 0x00022a00ff507b82 */ /* 0x000ee20000000a00 */
[----:B------:R-:W-:Y:S01]  /*5210*/  LOP3.LUT R37, R37, 0x600000, RZ, 0xc0, !PT ;  /* 0x0060000025257812 */ /* 0x000fe200078ec0ff */
[----:B------:R-:W-:Y:S01]  /*5220*/  IMAD.MOV.U32 R89, RZ, RZ, RZ ;  /* 0x000000ffff597224 */ /* 0x000fe200078e00ff */
[----:B------:R-:W-:-:S02]  /*5230*/  LOP3.LUT R95, R95, 0x2, RZ, 0xc0, !PT ;  /* 0x000000025f5f7812 */ /* 0x000fc400078ec0ff */
[----:B------:R-:W-:Y:S02]  /*5240*/  CS2R R92, SRZ ;  /* 0x00000000005c7805 */ /* 0x000fe4000001ff00 */
[----:B------:R-:W-:Y:S01]  /*5250*/  LOP3.LUT R5, R6, 0x30, R5, 0x78, !PT ;  /* 0x0000003006057812 */ /* 0x000fe200078e7805 */
[----:B------:R-:W4:Y:S01]  /*5260*/  LDCU UR57, c[0x0][0x370] ;  /* 0x00006e00ff3977ac */ /* 0x000f220008000800 */
[----:B------:R-:W-:Y:S01]  /*5270*/  LOP3.LUT R4, R4, 0x200, R7, 0xf8, !PT ;  /* 0x0000020004047812 */ /* 0x000fe200078ef807 */
[----:B------:R-:W-:Y:S01]  /*5280*/  IMAD.MOV R90, RZ, RZ, -R95 ;  /* 0x000000ffff5a7224 */ /* 0x000fe200078e0a5f */
[----:B------:R-:W-:Y:S01]  /*5290*/  MOV R91, RZ ;  /* 0x000000ff005b7202 */ /* 0x000fe20000000f00 */
[----:B-1----:R-:W-:Y:S01]  /*52a0*/  ULEA UR44, UR4, UR44, 0x18 ;  /* 0x0000002c042c7291 */ /* 0x002fe2000f8ec0ff */
[----:B------:R-:W-:Y:S01]  /*52b0*/  LOP3.LUT R84, R4, R5, RZ, 0xfc, !PT ;  /* 0x0000000504547212 */ /* 0x000fe200078efcff */
[----:B------:R-:W1:Y:S02]  /*52c0*/  LDCU.64 UR62, c[0x0][0x348] ;  /* 0x00006900ff3e77ac */ /* 0x000e640008000a00 */
[----:B------:R-:W-:-:S02]  /*52d0*/  UIADD3 UR4, UPT, UPT, UR44, 0x4200, URZ ;  /* 0x000042002c047890 */ /* 0x000fc4000fffe0ff */
[----:B------:R-:W-:-:S03]  /*52e0*/  UIADD3 UR5, UPT, UPT, UR44, 0x200, URZ ;  /* 0x000002002c057890 */ /* 0x000fc6000fffe0ff */
[----:B------:R-:W4:Y:S01]  /*52f0*/  LDS R0, [UR44+0x150] ;  /* 0x0001502cff007984 */ /* 0x000f220008000800 */
[----:B------:R-:W1:Y:S01]  /*5300*/  LDCU UR43, c[0x0][0xb0c] ;  /* 0x00016180ff2b77ac */ /* 0x000e620008000800 */
[----:B------:R-:W-:Y:S02]  /*5310*/  IMAD.U32 R96, RZ, RZ, UR4 ;  /* 0x00000004ff607e24 */ /* 0x000fe4000f8e00ff */
[----:B------:R-:W-:Y:S01]  /*5320*/  IMAD.U32 R98, RZ, RZ, UR5 ;  /* 0x00000005ff627e24 */ /* 0x000fe2000f8e00ff */
[----:B------:R-:W1:Y:S01]  /*5330*/  LDCU UR39, c[0x0][0xb30] ;  /* 0x00016600ff2777ac */ /* 0x000e620008000800 */
[----:B------:R-:W1:Y:S01]  /*5340*/  LDCU.64 UR46, c[0x0][0x888] ;  /* 0x00011100ff2e77ac */ /* 0x000e620008000a00 */
[----:B------:R-:W1:Y:S01]  /*5350*/  LDCU.64 UR40, c[0x0][0xb28] ;  /* 0x00016500ff2877ac */ /* 0x000e620008000a00 */
[----:B------:R-:W1:Y:S01]  /*5360*/  LDCU.64 UR60, c[0x0][0x890] ;  /* 0x00011200ff3c77ac */ /* 0x000e620008000a00 */
[----:B------:R-:W1:Y:S01]  /*5370*/  LDCU.128 UR52, c[0x0][0xb10] ;  /* 0x00016200ff3477ac */ /* 0x000e620008000c00 */
[----:B------:R-:W1:Y:S02]  /*5380*/  LDCU UR56, c[0x0][0x374] ;  /* 0x00006e80ff3877ac */ /* 0x000e640008000800 */
[----:B-1234-:R-:W-:-:S07]  /*5390*/  IMAD.IADD R37, R0, 0x1, R37 ;  /* 0x0000000100257824 */ /* 0x01efce00078e0225 */
.L_x_132:
[C---:B------:R-:W-:Y:S02]  /*53a0*/  LEA R3, R89.reuse, UR44, 0x3 ;  /* 0x0000002c59037c11 */ /* 0x040fe4000f8e18ff */
[----:B------:R-:W-:Y:S02]  /*53b0*/  SHF.L.U32 R0, R92, 0x1f, RZ ;  /* 0x0000001f5c007819 */ /* 0x000fe400000006ff */
[----:B------:R-:W-:Y:S02]  /*53c0*/  LEA R5, R89, UR44, 0x4 ;  /* 0x0000002c59057c11 */ /* 0x000fe4000f8e20ff */
[----:B-1----:R-:W1:Y:S02]  /*53d0*/  SYNCS.PHASECHK.TRANS64.TRYWAIT P0, [R3+URZ+0xa0], R0 ;  /* 0x0000a000030075a7 */ /* 0x002e6400080011ff */
[----:B-1----:R-:W-:Y:S05]  /*53e0*/  @!P0 BRA `(.L_x_91) ;  /* 0x0000004c00988947 */ /* 0x002fea0003800000 */
.L_x_178:
[----:B------:R-:W2:Y:S01]  /*53f0*/  LDS.128 R4, [R5+0x130] ;  /* 0x0001300005047984 */ /* 0x000ea20000000c00 */
[----:B------:R-:W-:Y:S01]  /*5400*/  UISETP.GE.AND UP0, UPT, UR42, 0x1, UPT ;  /* 0x000000012a00788c */ /* 0x000fe2000bf06270 */
[----:B------:R-:W-:Y:S01]  /*5410*/  @!PT LDS RZ, [RZ] ;  /* 0x00000000fffff984 */ /* 0x000fe20000000800 */
[----:B------:R-:W-:Y:S01]  /*5420*/  @!PT LDS RZ, [RZ] ;  /* 0x00000000fffff984 */ /* 0x000fe20000000800 */
[----:B------:R-:W-:Y:S01]  /*5430*/  @!PT LDS RZ, [RZ] ;  /* 0x00000000fffff984 */ /* 0x000fe20000000800 */
[----:B------:R-:W-:Y:S01]  /*5440*/  @!PT LDS RZ, [RZ] ;  /* 0x00000000fffff984 */ /* 0x000fe20000000800 */
[----:B------:R3:W-:Y:S06]  /*5450*/  MEMBAR.ALL.CTA ;  /* 0x0000000000007992 */ /* 0x0007ec0000008000 */
[----:B---3--:R-:W3:Y:S01]  /*5460*/  FENCE.VIEW.ASYNC.S ;  /* 0x00000000000073c6 */ /* 0x008ee20000000000 */
[----:B--2---:R-:W-:Y:S11]  /*5470*/  LOP3.LUT P0, RZ, R6, 0x1, RZ, 0xc0, !PT ;  /* 0x0000000106ff7812 */ /* 0x004ff6000780c0ff */
[----:B------:R-:W-:Y:S02]  /*5480*/  @!UPT UIADD3 URZ, UPT, UPT, URZ, URZ, URZ ;  /* 0x000000fffffff290 */ /* 0x000fe4000fffe0ff */
[----:B---3--:R-:W-:Y:S01]  /*5490*/  VOTEU.ANY UP1, P0 ;  /* 0x0000000000ff7886 */ /* 0x008fe20000020100 */
[----:B------:R-:W-:Y:S01]  /*54a0*/  PLOP3.LUT P0, PT, PT, PT, UP1, 0x80, 0x8 ;  /* 0x000000000008781c */ /* 0x000fe20003f0f018 */
[----:B------:R-:W-:Y:S11]  /*54b0*/  UP2UR UR45, UPR, URZ, 0x2 ;  /* 0x00000002ff2d7883 */ /* 0x000ff60008000000 */
[----:B------:R-:W-:Y:S01]  /*54c0*/  @!UPT UIADD3 URZ, UPT, UPT, URZ, URZ, URZ ;  /* 0x000000fffffff290 */ /* 0x000fe2000fffe0ff */
[----:B-1----:R-:W-:Y:S02]  /*54d0*/  @P0 SHF.R.U32.HI R0, RZ, 0x10, R5 ;  /* 0x00000010ff000819 */ /* 0x002fe40000011605 */
        /* <DEDUP_REMOVED lines=12> */
[----:B------:R-:W2:Y:S01]  /*55a0*/  LDCU UR12, c[0x0][0xb20] ;  /* 0x00016400ff0c77ac */ /* 0x000ea20008000800 */
[----:B------:R-:W-:Y:S02]  /*55b0*/  UIMAD.WIDE.U32 UR4, UR56, UR55, URZ ;  /* 0x00000037380472a5 */ /* 0x000fe4000f8e00ff */
[----:B------:R-:W-:Y:S02]  /*55c0*/  UIMAD.WIDE.U32 UR6, UR57, UR52, URZ ;  /* 0x00000034390672a5 */ /* 0x000fe4000f8e00ff */
[----:B------:R-:W-:Y:S02]  /*55d0*/  UISETP.NE.AND UP0, UPT, UR54, 0x1, UPT ;  /* 0x000000013600788c */ /* 0x000fe4000bf05270 */
[----:B------:R-:W-:Y:S02]  /*55e0*/  UIMAD.WIDE.U32 UR8, UR37, UR55, URZ ;  /* 0x00000037250872a5 */ /* 0x000fe4000f8e00ff */
[----:B------:R-:W-:Y:S02]  /*55f0*/  UIMAD.WIDE.U32 UR10, UR38, UR52, URZ ;  /* 0x00000034260a72a5 */ /* 0x000fe4000f8e00ff */
[----:B------:R-:W-:Y:S02]  /*5600*/  UISETP.NE.AND UP1, UPT, UR43, 0x1, UPT ;  /* 0x000000012b00788c */ /* 0x000fe4000bf25270 */
[----:B------:R-:W-:Y:S01]  /*5610*/  UISETP.NE.AND UP2, UPT, UR42, 0x1, UPT ;  /* 0x000000012a00788c */ /* 0x000fe2000bf45270 */
[----:B------:R-:W-:Y:S02]  /*5620*/  UMOV UR4, UR5 ;  /* 0x0000000500047c82 */ /* 0x000fe40008000000 */
[----:B--2---:R-:W-:Y:S03]  /*5630*/  USHF.R.U32.HI UR5, URZ, UR12, UR4 ;  /* 0x0000000cff057299 */ /* 0x004fe60008011604 */
[----:B------:R-:W-:Y:S02]  /*5640*/  UMOV UR4, UR7 ;  /* 0x0000000700047c82 */ /* 0x000fe40008000000 */
[----:B------:R-:W-:Y:S02]  /*5650*/  USHF.R.U32.HI UR7, URZ, UR53, UR4 ;  /* 0x00000035ff077299 */ /* 0x000fe40008011604 */
[----:B------:R-:W-:Y:S02]  /*5660*/  USEL UR4, UR56, UR5, !UP0 ;  /* 0x0000000538047287 */ /* 0x000fe4000c000000 */
[----:B------:R-:W-:Y:S01]  /*5670*/  USEL UR7, UR57, UR7, !UP1 ;  /* 0x0000000739077287 */ /* 0x000fe2000c800000 */
[----:B------:R-:W-:Y:S01]  /*5680*/  UMOV UR5, UR9 ;  /* 0x0000000900057c82 */ /* 0x000fe20008000000 */
[----:B------:R-:W-:Y:S02]  /*5690*/  UIMAD.WIDE.U32 UR8, UR4, UR40, URZ ;  /* 0x00000028040872a5 */ /* 0x000fe4000f8e00ff */
[----:B------:R-:W-:Y:S03]  /*56a0*/  USHF.R.U32.HI UR6, URZ, UR12, UR5 ;  /* 0x0000000cff067299 */ /* 0x000fe60008011605 */
[----:B------:R-:W-:Y:S01]  /*56b0*/  UMOV UR5, UR11 ;  /* 0x0000000b00057c82 */ /* 0x000fe20008000000 */
[----:B------:R-:W-:Y:S02]  /*56c0*/  UIMAD.WIDE.U32 UR10, UR7, UR40, URZ ;  /* 0x00000028070a72a5 */ /* 0x000fe4000f8e00ff */
[----:B------:R-:W-:Y:S02]  /*56d0*/  USHF.R.U32.HI UR12, URZ, UR53, UR5 ;  /* 0x00000035ff0c7299 */ /* 0x000fe40008011605 */
[----:B------:R-:W-:Y:S01]  /*56e0*/  USEL UR6, UR37, UR6, !UP0 ;  /* 0x0000000625067287 */ /* 0x000fe2000c000000 */
[----:B------:R-:W-:Y:S02]  /*56f0*/  UMOV UR5, UR9 ;  /* 0x0000000900057c82 */ /* 0x000fe40008000000 */
[----:B------:R-:W-:Y:S01]  /*5700*/  UMOV UR10, UR11 ;  /* 0x0000000b000a7c82 */ /* 0x000fe20008000000 */
[----:B------:R-:W-:Y:S02]  /*5710*/  @UP2 USHF.R.U32.HI UR4, URZ, UR41, UR5 ;  /* 0x00000029ff042299 */ /* 0x000fe40008011605 */
[----:B------:R-:W-:Y:S02]  /*5720*/  @UP2 USHF.R.U32.HI UR7, URZ, UR41, UR10 ;  /* 0x00000029ff072299 */ /* 0x000fe4000801160a */
[----:B------:R-:W-:Y:S02]  /*5730*/  UIMAD UR4, UR42, UR4, URZ ;  /* 0x000000042a0472a4 */ /* 0x000fe4000f8e02ff */
[----:B------:R-:W-:Y:S02]  /*5740*/  UIMAD.WIDE.U32 UR10, UR6, UR40, URZ ;  /* 0x00000028060a72a5 */ /* 0x000fe4000f8e00ff */
[----:B------:R-:W-:Y:S02]  /*5750*/  USEL UR5, UR38, UR12, !UP1 ;  /* 0x0000000c26057287 */ /* 0x000fe4000c800000 */
[----:B------:R-:W-:Y:S02]  /*5760*/  UIMAD UR8, UR42, UR7, URZ ;  /* 0x000000072a0872a4 */ /* 0x000fe4000f8e02ff */
[----:B------:R-:W-:Y:S03]  /*5770*/  UISETP.GE.AND UP0, UPT, UR6, UR4, UPT ;  /* 0x000000040600728c */ /* 0x000fe6000bf06270 */
[----:B------:R-:W-:Y:S01]  /*5780*/  UMOV UR4, UR11 ;  /* 0x0000000b00047c82 */ /* 0x000fe20008000000 */
[----:B------:R-:W-:Y:S02]  /*5790*/  UISETP.GE.OR UP0, UPT, UR5, UR8, UP0 ;  /* 0x000000080500728c */ /* 0x000fe40008706670 */
[----:B------:R-:W-:Y:S02]  /*57a0*/  USHF.R.U32.HI UR4, URZ, UR41, UR4 ;  /* 0x00000029ff047299 */ /* 0x000fe40008011604 */
[----:B------:R-:W-:Y:S02]  /*57b0*/  UIMAD.WIDE.U32 UR8, UR5, UR40, URZ ;  /* 0x00000028050872a5 */ /* 0x000fe4000f8e00ff */
[----:B------:R-:W-:Y:S02]  /*57c0*/  USEL UR11, UR6, UR4, !UP2 ;  /* 0x00000004060b7287 */ /* 0x000fe4000d000000 */
[----:B------:R-:W-:Y:S02]  /*57d0*/  UIADD3 UR8, UPT, UPT, -UR5, URZ, URZ ;  /* 0x000000ff05087290 */ /* 0x000fe4000fffe1ff */
[----:B------:R-:W-:Y:S01]  /*57e0*/  UIADD3 UR10, UPT, UPT, -UR11, URZ, URZ ;  /* 0x000000ff0b0a7290 */ /* 0x000fe2000fffe1ff */
[----:B------:R-:W-:Y:S01]  /*57f0*/  @!UP0 UMOV UR4, UR9 ;  /* 0x0000000900048c82 */ /* 0x000fe20008000000 */
[----:B------:R-:W-:Y:S02]  /*5800*/  UIADD3 UR9, UPT, UPT, -UR6, URZ, URZ ;  /* 0x000000ff06097290 */ /* 0x000fe4000fffe1ff */
[----:B------:R-:W-:Y:S02]  /*5810*/  @!UP0 USHF.R.U32.HI UR4, URZ, UR41, UR4 ;  /* 0x00000029ff048299 */ /* 0x000fe40008011604 */
[----:B------:R-:W-:Y:S02]  /*5820*/  UIMAD UR10, UR42, UR10, UR6 ;  /* 0x0000000a2a0a72a4 */ /* 0x000fe4000f8e0206 */
[----:B------:R-:W-:Y:S04]  /*5830*/  @!UP0 USEL UR4, UR5, UR4, !UP2 ;  /* 0x0000000405048287 */ /* 0x000fe8000d000000 */
[----:B------:R-:W-:Y:S02]  /*5840*/  @!UP0 UIMAD UR10, UR7, UR10, UR4 ;  /* 0x0000000a070a82a4 */ /* 0x000fe4000f8e0204 */
[----:B------:R-:W-:Y:S02]  /*5850*/  @!UP0 UIADD3 UR11, UPT, UPT, UR11, -UR4, URZ ;  /* 0x800000040b0b8290 */ /* 0x000fe4000fffe0ff */
[----:B------:R-:W-:Y:S02]  /*5860*/  UIMAD UR7, UR43, UR8, UR38 ;  /* 0x000000082b0772a4 */ /* 0x000fe4000f8e0226 */
[----:B------:R-:W-:Y:S02]  /*5870*/  @!UP0 UIMAD UR6, UR11, UR42, UR5 ;  /* 0x0000002a0b0682a4 */ /* 0x000fe4000f8e0205 */
[----:B------:R-:W-:Y:S01]  /*5880*/  UIMAD UR4, UR54, UR9, UR37 ;  /* 0x00000009360472a4 */ /* 0x000fe2000f8e0225 */
[----:B------:R-:W-:Y:S02]  /*5890*/  @!UP0 UMOV UR5, UR10 ;  /* 0x0000000a00058c82 */ /* 0x000fe40008000000 */
[----:B------:R-:W-:Y:S02]  /*58a0*/  UIMAD UR38, UR5, UR43, UR7 ;  /* 0x0000002b052672a4 */ /* 0x000fe4000f8e0207 */
[----:B------:R-:W-:Y:S11]  /*58b0*/  UIMAD UR37, UR6, UR54, UR4 ;  /* 0x00000036062572a4 */ /* 0x000ff6000f8e0204 */
[----:B------:R-:W-:Y:S01]  /*58c0*/  @!UPT UIADD3 URZ, UPT, UPT, URZ, URZ, URZ ;  /* 0x000000fffffff290 */ /* 0x000fe2000fffe0ff */
.L_x_92:
[----:B------:R-:W-:Y:S01]  /*58d0*/  UISETP.NE.AND UP0, UPT, UR39, 0x1, UPT ;  /* 0x000000012700788c */ /* 0x000fe2000bf05270 */
[----:B------:R-:W-:Y:S01]  /*58e0*/  IADD3 R89, PT, PT, R89, 0x1, RZ ;  /* 0x0000000159597810 */ /* 0x000fe20007ffe0ff */
[----:B------:R-:W-:Y:S02]  /*58f0*/  UIADD3 UR11, UPT, UPT, UR44, 0x200, URZ ;  /* 0x000002002c0b7890 */ /* 0x000fe4000fffe0ff */
[----:B------:R-:W-:Y:S02]  /*5900*/  USHF.L.U32 UR50, UR30, 0x6, URZ ;  /* 0x000000061e327899 */ /* 0x000fe400080006ff */
[----:B------:R-:W-:Y:S05]  /*5910*/  USHF.L.U32 UR49, UR31, 0x8, URZ ;  /* 0x000000081f317899 */ /* 0x000fea00080006ff */
[----:B------:R-:W2:Y:S01]  /*5920*/  @!UP0 LDCU.128 UR12, c[0x0][0xb10] ;  /* 0x00016200ff0c87ac */ /* 0x000ea20008000c00 */
[----:B------:R-:W3:Y:S01]  /*5930*/  @!UP0 LDCU UR5, c[0x0][0xb0c] ;  /* 0x00016180ff0587ac */ /* 0x000ee20008000800 */
[----:B------:R-:W4:Y:S01]  /*5940*/  @!UP0 LDCU UR10, c[0x0][0xb20] ;  /* 0x00016400ff0a87ac */ /* 0x000f220008000800 */
[----:B--2---:R-:W-:Y:S02]  /*5950*/  UIMAD.WIDE.U32 UR8, UR38, UR12, URZ ;  /* 0x0000000c260872a5 */ /* 0x004fe4000f8e00ff */
[----:B------:R-:W-:Y:S02]  /*5960*/  UIMAD.WIDE.U32 UR6, UR37, UR15, URZ ;  /* 0x0000000f250672a5 */ /* 0x000fe4000f8e00ff */
[----:B------:R-:W-:Y:S03]  /*5970*/  @!UP0 UISETP.NE.AND UP1, UPT, UR14, 0x1, UPT ;  /* 0x000000010e00888c */ /* 0x000fe6000bf25270 */
[----:B------:R-:W-:Y:S01]  /*5980*/  @!UP0 UMOV UR4, UR9 ;  /* 0x0000000900048c82 */ /* 0x000fe20008000000 */
[----:B---3--:R-:W-:Y:S02]  /*5990*/  @!UP0 UISETP.NE.AND UP2, UPT, UR5, 0x1, UPT ;  /* 0x000000010500888c */ /* 0x008fe4000bf45270 */
[----:B------:R-:W-:Y:S01]  /*59a0*/  @!UP0 USHF.R.U32.HI UR4, URZ, UR13, UR4 ;  /* 0x0000000dff048299 */ /* 0x000fe20008011604 */
[----:B------:R-:W-:Y:S02]  /*59b0*/  @!UP0 UMOV UR6, UR7 ;  /* 0x0000000700068c82 */ /* 0x000fe40008000000 */
[----:B----4-:R-:W-:Y:S02]  /*59c0*/  @!UP0 USHF.R.U32.HI UR6, URZ, UR10, UR6 ;  /* 0x0000000aff068299 */ /* 0x010fe40008011606 */
[----:B------:R-:W-:Y:S02]  /*59d0*/  @!UP0 USEL UR7, UR38, UR4, !UP2 ;  /* 0x0000000426078287 */ /* 0x000fe4000d000000 */
[----:B------:R-:W-:Y:S04]  /*59e0*/  @!UP0 USEL UR6, UR37, UR6, !UP1 ;  /* 0x0000000625068287 */ /* 0x000fe8000c800000 */
[----:B------:R-:W-:Y:S02]  /*59f0*/  @!UP0 UIADD3 UR4, UPT, UPT, -UR7, UR6, URZ ;  /* 0x0000000607048290 */ /* 0x000fe4000fffe1ff */
[----:B------:R-:W-:Y:S02]  /*5a00*/  @!UP0 UIADD3 UR6, UPT, UPT, UR7, -UR6, URZ ;  /* 0x8000000607068290 */ /* 0x000fe4000fffe0ff */
[----:B------:R-:W-:Y:S02]  /*5a10*/  @!UP0 UIMAD UR38, UR4, UR5, UR38 ;  /* 0x00000005042682a4 */ /* 0x000fe4000f8e0226 */
[----:B------:R-:W-:Y:S02]  /*5a20*/  @!UP0 UIMAD UR37, UR6, UR14, UR37 ;  /* 0x0000000e062582a4 */ /* 0x000fe4000f8e0225 */
[----:B------:R-:W-:Y:S09]  /*5a30*/  ULOP3.LUT UP0, URZ, UR11, 0x1b0, URZ, 0xc0, !UPT ;  /* 0x000001b00bff7892 */ /* 0x000ff2000f80c0ff */
[----:B------:R-:W-:Y:S05]  /*5a40*/  BRA.U !UP0, `(.L_x_93) ;  /* 0x0000000108407547 */ /* 0x000fea000b800000 */
[----:B------:R-:W2:Y:S01]  /*5a50*/  LDCU.64 UR8, c[0x4][0x88] ;  /* 0x01001100ff0877ac */ /* 0x000ea20008000a00 */
[----:B------:R-:W-:Y:S01]  /*5a60*/  MOV R3, 0x0 ;  /* 0x0000000000037802 */ /* 0x000fe20000000f00 */
[----:B------:R-:W-:Y:S02]  /*5a70*/  HFMA2 R12, -RZ, RZ, 0, 5.9604644775390625e-08 ;  /* 0x00000001ff0c7431 */ /* 0x000fe400000001ff */
[----:B------:R-:W-:Y:S02]  /*5a80*/  IMAD.MOV.U32 R8, RZ, RZ, 0x70 ;  /* 0x00000070ff087424 */ /* 0x000fe400078e00ff */
[----:B------:R-:W-:Y:S01]  /*5a90*/  IMAD.MOV.U32 R13, RZ, RZ, RZ ;  /* 0x000000ffff0d7224 */ /* 0x000fe200078e00ff */
[----:B------:R-:W3:Y:S01]  /*5aa0*/  LDCU.64 UR6, c[0x4][0x90] ;  /* 0x01001200ff0677ac */ /* 0x000ee20008000a00 */
[----:B------:R-:W4:Y:S01]  /*5ab0*/  LDC.64 R2, c[0x4][R3] ;  /* 0x0100000003027b82 */ /* 0x000f220000000a00 */
[----:B------:R-:W1:Y:S01]  /*5ac0*/  LDCU.64 UR4, c[0x4][0x8] ;  /* 0x01000100ff0477ac */ /* 0x000e620008000a00 */
[----:B--2---:R-:W-:Y:S01]  /*5ad0*/  MOV R5, UR9 ;  /* 0x0000000900057c02 */ /* 0x004fe20008000f00 */
[----:B------:R-:W-:Y:S01]  /*5ae0*/  IMAD.U32 R4, RZ, RZ, UR8 ;  /* 0x00000008ff047e24 */ /* 0x000fe2000f8e00ff */
[----:B---3--:R-:W-:Y:S01]  /*5af0*/  MOV R7, UR7 ;  /* 0x0000000700077c02 */ /* 0x008fe20008000f00 */
[----:B------:R-:W-:Y:S01]  /*5b00*/  IMAD.U32 R6, RZ, RZ, UR6 ;  /* 0x00000006ff067e24 */ /* 0x000fe2000f8e00ff */
[----:B-1----:R-:W-:Y:S01]  /*5b10*/  MOV R11, UR5 ;  /* 0x00000005000b7c02 */ /* 0x002fe20008000f00 */
[----:B------:R-:W-:Y:S02]  /*5b20*/  IMAD.U32 R10, RZ, RZ, UR4 ;  /* 0x00000004ff0a7e24 */ /* 0x000fe4000f8e00ff */
[----:B------:R-:W-:Y:S07]  /*5b30*/  LEPC R20, `(.L_x_93) ;  /* 0x000000001014794e */ /* 0x000fee0000000000 */
[----:B----45:R-:W-:Y:S05]  /*5b40*/  CALL.ABS.NOINC R2 ;  /* 0x0000000002007343 */ /* 0x030fea0003c00000 */
.L_x_93:
[----:B------:R-:W-:Y:S01]  /*5b50*/  LOP3.LUT P0, RZ, R96, 0x1b0, RZ, 0xc0, !PT ;  /* 0x000001b060ff7812 */ /* 0x000fe2000780c0ff */
[----:B------:R-:W-:Y:S11]  /*5b60*/  BSSY.RECONVERGENT B6, `(.L_x_94) ;  /* 0x0000013000067945 */ /* 0x000ff60003800200 */
[----:B------:R-:W-:Y:S01]  /*5b70*/  @!UPT UIADD3 URZ, UPT, UPT, URZ, URZ, URZ ;  /* 0x000000fffffff290 */ /* 0x000fe2000fffe0ff */
[----:B------:R-:W-:Y:S05]  /*5b80*/  @!P0 BRA `(.L_x_95) ;  /* 0x0000000000408947 */ /* 0x000fea0003800000 */
        /* <DEDUP_REMOVED lines=16> */
.L_x_95:
[----:B------:R-:W-:Y:S05]  /*5c90*/  BSYNC.RECONVERGENT B6 ;  /* 0x0000000000067941 */ /* 0x000fea0003800200 */
.L_x_94:
[----:B------:R-:W-:Y:S01]  /*5ca0*/  R2UR UR4, R88 ;  /* 0x00000000580472ca */ /* 0x000fe200000e0000 */
[----:B------:R-:W-:Y:S01]  /*5cb0*/  UISETP.NE.U32.AND UP0, UPT, UR60, URZ, UPT ;  /* 0x000000ff3c00728c */ /* 0x000fe2000bf05070 */
[----:B------:R-:W-:Y:S02]  /*5cc0*/  ISETP.NE.U32.AND P4, PT, R82, RZ, PT ;  /* 0x000000ff5200720c */ /* 0x000fe40003f85070 */
[----:B------:R-:W-:Y:S01]  /*5cd0*/  ISETP.NE.U32.AND P2, PT, RZ, UR46, PT ;  /* 0x0000002eff007c0c */ /* 0x000fe2000bf45070 */
[----:B------:R-:W-:Y:S01]  /*5ce0*/  UISETP.NE.AND.EX UP1, UPT, UR61, URZ, UPT, UP0 ;  /* 0x000000ff3d00728c */ /* 0x000fe2000bf25300 */
[----:B------:R-:W-:Y:S01]  /*5cf0*/  ISETP.NE.AND.EX P4, PT, R83, RZ, PT, P4 ;  /* 0x000000ff5300720c */ /* 0x000fe20003f85340 */
[----:B------:R-:W-:Y:S01]  /*5d00*/  UPLOP3.LUT UP0, UPT, UPT, UPT, UPT, 0x40, 0x4 ;  /* 0x000000000004789c */ /* 0x000fe20003f0e870 */
[----:B------:R-:W-:Y:S05]  /*5d10*/  ISETP.NE.AND.EX P2, PT, RZ, UR47, PT, P2 ;  /* 0x0000002fff007c0c */ /* 0x000fea000bf45320 */
[----:B------:R-:W-:Y:S06]  /*5d20*/  UISETP.NE.AND UP2, UPT, UR4, URZ, UPT ;  /* 0x000000ff0400728c */ /* 0x000fec000bf45270 */
[----:B------:R-:W-:Y:S05]  /*5d30*/  PLOP3.LUT P1, PT, PT, PT, UP2, 0x80, 0x8 ;  /* 0x000000000008781c */ /* 0x000fea0003f2f028 */
[----:B------:R-:W-:Y:S06]  /*5d40*/  @UP2 UPLOP3.LUT UP0, UPT, UPT, UPT, UP1, 0x80, 0x8 ;  /* 0x000000000008289c */ /* 0x000fec0003f0f010 */
[----:B------:R-:W-:Y:S01]  /*5d50*/  PLOP3.LUT P0, PT, PT, PT, UP0, 0x80, 0x8 ;  /* 0x000000000008781c */ /* 0x000fe20003f0f008 */
[----:B------:R-:W-:Y:S01]  /*5d60*/  @!UPT UIADD3 URZ, UPT, UPT, URZ, URZ, URZ ;  /* 0x000000fffffff290 */ /* 0x000fe2000fffe0ff */
[----:B------:R-:W-:Y:S11]  /*5d70*/  BRA.U !UP1, `(.L_x_96) ;  /* 0x00000001093c7547 */ /* 0x000ff6000b800000 */
[----:B------:R-:W-:Y:S01]  /*5d80*/  UISETP.NE.U32.AND UP0, UPT, UR46, URZ, UPT ;  /* 0x000000ff2e00728c */ /* 0x000fe2000bf05070 */
[----:B-1----:R-:W-:Y:S01]  /*5d90*/  HFMA2 R0, -RZ, RZ, 0, 5.9604644775390625e-08 ;  /* 0x00000001ff007431 */ /* 0x002fe200000001ff */
[----:B------:R-:W1:Y:S01]  /*5da0*/  LDCU.64 UR8, c[0x0][0x358] ;  /* 0x00006b00ff0877ac */ /* 0x000e620008000a00 */
[----:B------:R-:W-:Y:S01]  /*5db0*/  IMAD.MOV.U32 R85, RZ, RZ, 0x1 ;  /* 0x00000001ff557424 */ /* 0x000fe200078e00ff */
[----:B------:R-:W-:Y:S06]  /*5dc0*/  UISETP.NE.AND.EX UP0, UPT, UR47, URZ, UPT, UP0 ;  /* 0x000000ff2f00728c */ /* 0x000fec000bf05300 */
        /* <DEDUP_REMOVED lines=9> */
[----:B--23--:R-:W-:Y:S02]  /*5e60*/  @!P3 IMAD.U32 R41, RZ, RZ, UR4 ;  /* 0x00000004ff29be24 */ /* 0x00cfe4000f8e00ff */
.L_x_96:
[----:B------:R-:W-:Y:S05]  /*5e70*/  @!P4 BRA `(.L_x_97) ;  /* 0x000000000024c947 */ /* 0x000fea0003800000 */
[----:B------:R-:W-:Y:S01]  /*5e80*/  ISETP.NE.U32.AND P3, PT, R80, RZ, PT ;  /* 0x000000ff5000720c */ /* 0x000fe20003f65070 */
[----:B------:R-:W2:Y:S03]  /*5e90*/  LDCU.64 UR4, c[0x0][0x358] ;  /* 0x00006b00ff0477ac */ /* 0x000ea60008000a00 */
[----:B------:R-:W-:Y:S11]  /*5ea0*/  ISETP.NE.AND.EX P3, PT, R81, RZ, PT, P3 ;  /* 0x000000ff5100720c */ /* 0x000ff60003f65330 */
[----:B------:R-:W-:Y:S02]  /*5eb0*/  @!UPT UIADD3 URZ, UPT, UPT, URZ, URZ, URZ ;  /* 0x000000fffffff290 */ /* 0x000fe4000fffe0ff */
[----:B------:R-:W3:Y:S01]  /*5ec0*/  @P3 LDC.64 R2, c[0x0][0x8a8] ;  /* 0x00022a00ff023b82 */ /* 0x000ee20000000a00 */
[----:B-1----:R-:W-:Y:S04]  /*5ed0*/  @P3 IMAD R0, R82, UR36, RZ ;  /* 0x0000002452003c24 */ /* 0x002fe8000f8e02ff */
[----:B---3--:R-:W-:Y:S05]  /*5ee0*/  @P3 IMAD.WIDE R2, R0, 0x4, R2 ;  /* 0x0000000400023825 */ /* 0x008fea00078e0202 */
[----:B--2--5:R2:W5:Y:S02]  /*5ef0*/  @P3 LDG.E R38, desc[UR4][R2.64] ;  /* 0x0000000402263981 */ /* 0x024564000c1e1900 */
[----:B--2---:R-:W3:Y:S02]  /*5f00*/  @!P3 LDC R38, c[0x0][0x8a0] ;  /* 0x00022800ff26bb82 */ /* 0x004ee40000000800 */
.L_x_97:
[----:B-----5:R-:W-:Y:S01]  /*5f10*/  FSETP.NEU.AND P4, PT, R41, RZ, PT ;  /* 0x000000ff2900720b */ /* 0x020fe20003f8d000 */
[----:B------:R-:W-:Y:S01]  /*5f20*/  BSSY B1, `(.L_x_98) ;  /* 0x0000042000017945 */ /* 0x000fe20003800000 */
[----:B------:R-:W-:Y:S01]  /*5f30*/  SEL R6, RZ, 0xffffffff, P2 ;  /* 0xffffffffff067807 */ /* 0x000fe20001000000 */
[----:B------:R-:W-:Y:S01]  /*5f40*/  IMAD.MOV.U32 R100, RZ, RZ, 0x1 ;  /* 0x00000001ff647424 */ /* 0x000fe200078e00ff */
[----:B------:R-:W-:Y:S02]  /*5f50*/  LOP3.LUT P3, RZ, R85, 0xff, RZ, 0xc0, !PT ;  /* 0x000000ff55ff7812 */ /* 0x000fe4000786c0ff */
[----:B------:R-:W-:Y:S02]  /*5f60*/  CS2R R78, SRZ ;  /* 0x00000000004e7805 */ /* 0x000fe4000001ff00 */
[----:B------:R-:W-:Y:S02]  /*5f70*/  @P1 SEL R3, RZ, 0xffffffff, P4 ;  /* 0xffffffffff031807 */ /* 0x000fe40002000000 */
[----:B------:R-:W-:Y:S02]  /*5f80*/  CS2R R76, SRZ ;  /* 0x00000000004c7805 */ /* 0x000fe4000001ff00 */
[----:B------:R-:W-:Y:S02]  /*5f90*/  LEA R2, R93, UR44, 0x3 ;  /* 0x0000002c5d027c11 */ /* 0x000fe4000f8e18ff */
[----:B------:R-:W-:Y:S02]  /*5fa0*/  CS2R R74, SRZ ;  /* 0x00000000004a7805 */ /* 0x000fe4000001ff00 */
[----:B------:R-:W-:Y:S02]  /*5fb0*/  @P0 SEL R3, R6, R3, !P3 ;  /* 0x0000000306030207 */ /* 0x000fe40005800000 */
[----:B------:R-:W-:Y:S02]  /*5fc0*/  CS2R R72, SRZ ;  /* 0x0000000000487805 */ /* 0x000fe4000001ff00 */
[----:B------:R-:W-:Y:S02]  /*5fd0*/  LEA R71, R36, UR44, 0x3 ;  /* 0x0000002c24477c11 */ /* 0x000fe4000f8e18ff */
[----:B------:R-:W-:Y:S02]  /*5fe0*/  @P1 LOP3.LUT R3, R3, 0x1, RZ, 0xc0, !PT ;  /* 0x0000000103031812 */ /* 0x000fe400078ec0ff */
[----:B------:R-:W-:Y:S02]  /*5ff0*/  SHF.L.U32 R4, R94, 0x1f, RZ ;  /* 0x0000001f5e047819 */ /* 0x000fe400000006ff */
[----:B------:R-:W-:Y:S02]  /*6000*/  ISETP.NE.U32.OR P6, PT, R3, 0x1, !P1 ;  /* 0x000000010300780c */ /* 0x000fe40004fc5470 */
[----:B------:R-:W-:Y:S02]  /*6010*/  PLOP3.LUT P2, PT, PT, PT, UP1, 0x80, 0x8 ;  /* 0x000000000008781c */ /* 0x000fe40003f4f018 */
[----:B------:R-:W-:Y:S02]  /*6020*/  LEA.HI R39, R36, R36, RZ, 0x1 ;  /* 0x0000002424277211 */ /* 0x000fe400078f08ff */
[----:B------:R-:W-:Y:S02]  /*6030*/  SEL R3, RZ, 0xffffffff, P4 ;  /* 0xffffffffff037807 */ /* 0x000fe40002000000 */
[----:B------:R-:W-:Y:S01]  /*6040*/  P2R R102, PR, RZ, 0x40 ;  /* 0x00000040ff667803 */ /* 0x000fe20000000000 */
[C---:B-1----:R-:W-:Y:S01]  /*6050*/  IMAD.SHL.U32 R0, R39.reuse, 0x80, RZ ;  /* 0x0000008027007824 */ /* 0x042fe200078e00ff */
[----:B------:R-:W-:Y:S03]  /*6060*/  LOP3.LUT R39, R39, 0xffe, RZ, 0xc0, !PT ;  /* 0x00000ffe27277812 */ /* 0x000fe600078ec0ff */
[----:B------:R-:W-:Y:S02]  /*6070*/  @P6 SHF.L.U32 R5, R91, 0x1f, RZ ;  /* 0x0000001f5b056819 */ /* 0x000fe400000006ff */
[----:B------:R-:W-:Y:S01]  /*6080*/  @P2 SEL R3, R6, R3, !P3 ;  /* 0x0000000306032207 */ /* 0x000fe20005800000 */
[----:B------:R-:W-:Y:S01]  /*6090*/  IMAD.IADD R39, R36, 0x1, -R39 ;  /* 0x0000000124277824 */ /* 0x000fe200078e0a27 */
[----:B------:R-:W1:Y:S01]  /*60a0*/  @P6 SYNCS.PHASECHK.TRANS64.TRYWAIT P1, [R2+URZ+0x50], R5 ;  /* 0x00005005020065a7 */ /* 0x000e6200080211ff */
[----:B------:R-:W-:Y:S02]  /*60b0*/  LOP3.LUT R0, R0, 0xffffff00, RZ, 0xc0, !PT ;  /* 0xffffff0000007812 */ /* 0x000fe400078ec0ff */
[----:B------:R-:W-:Y:S03]  /*60c0*/  LOP3.LUT R3, R3, 0x1, RZ, 0xc0, !PT ;  /* 0x0000000103037812 */ /* 0x000fe600078ec0ff */
[----:B------:R-:W-:Y:S01]  /*60d0*/  IMAD.IADD R0, R37, 0x1, R0 ;  /* 0x0000000125007824 */ /* 0x000fe200078e0200 */
[----:B------:R-:W-:Y:S03]  /*60e0*/  ISETP.NE.U32.AND P5, PT, R3, 0x1, PT ;  /* 0x000000010300780c */ /* 0x000fe60003fa5070 */
[----:B------:R-:W-:Y:S01]  /*60f0*/  IMAD R39, R39, 0x100000, R0 ;  /* 0x0010000027277824 */ /* 0x000fe200078e0200 */
[----:B------:R-:W-:Y:S01]  /*6100*/  P2R R101, PR, RZ, 0x20 ;  /* 0x00000020ff657803 */ /* 0x000fe20000000000 */
[----:B------:R2:W4:Y:S01]  /*6110*/  SYNCS.PHASECHK.TRANS64.TRYWAIT P0, [R71+URZ+0xc0], R4 ;  /* 0x0000c004470075a7 */ /* 0x00052200080011ff */
[----:B-1----:R-:W-:Y:S01]  /*6120*/  @P6 SEL R100, RZ, 0x1, !P1 ;  /* 0x00000001ff646807 */ /* 0x002fe20004800000 */
[----:B--2---:R-:W-:Y:S06]  /*6130*/  @!P6 BRA `(.L_x_99) ;  /* 0x000000000080e947 */ /* 0x004fec0003800000 */
[----:B------:R-:W-:Y:S01]  /*6140*/  @P5 IMAD R6, R93, 0x1000, R84 ;  /* 0x000010005d065824 */ /* 0x000fe200078e0254 */
[----:B------:R-:W1:Y:S01]  /*6150*/  S2R R0, SR_CgaCtaId ;  /* 0x0000000000007919 */ /* 0x000e620000008800 */
[----:B------:R-:W-:Y:S01]  /*6160*/  ISETP.NE.AND P1, PT, R100, RZ, PT ;  /* 0x000000ff6400720c */ /* 0x000fe20003f25270 */
[----:B------:R-:W-:Y:S01]  /*6170*/  BSSY B0, `(.L_x_100) ;  /* 0x000000b000007945 */ /* 0x000fe20003800000 */
[----:B------:R-:W-:Y:S01]  /*6180*/  @P5 VIADD R5, R6, UR44 ;  /* 0x0000002c06055c36 */ /* 0x000fe20008000000 */
[----:B------:R-:W-:Y:S02]  /*6190*/  CS2R R74, SRZ ;  /* 0x00000000004a7805 */ /* 0x000fe4000001ff00 */
[----:B------:R-:W-:Y:S02]  /*61a0*/  CS2R R72, SRZ ;  /* 0x0000000000487805 */ /* 0x000fe4000001ff00 */
[----:B------:R-:W-:Y:S01]  /*61b0*/  CS2R R78, SRZ ;  /* 0x00000000004e7805 */ /* 0x000fe2000001ff00 */
[----:B------:R-:W-:Y:S01]  /*61c0*/  @P5 IMAD R5, R95, -0x10, R5 ;  /* 0xfffffff05f055824 */ /* 0x000fe200078e0205 */
[----:B------:R-:W-:Y:S04]  /*61d0*/  CS2R R76, SRZ ;  /* 0x00000000004c7805 */ /* 0x000fe8000001ff00 */
[----:B------:R-:W-:Y:S05]  /*61e0*/  @P1 BRA `(.L_x_101) ;  /* 0x00000000000c1947 */ /* 0x000fea0003800000 */
[----:B------:R-:W-:Y:S04]  /*61f0*/  SHF.L.U32 R3, R91, 0x1f, RZ ;  /* 0x0000001f5b037819 */ /* 0x000fe800000006ff */
[----:B------:R-:W2:Y:S02]  /*6200*/  SYNCS.PHASECHK.TRANS64.TRYWAIT P1, [R2+URZ+0x50], R3 ;  /* 0x00005003020075a7 */ /* 0x000ea400080211ff */
[----:B--2---:R-:W-:Y:S05]  /*6210*/  @!P1 BRA `(.L_x_102) ;  /* 0x0000004000209947 */ /* 0x004fea0003800000 */
.L_x_101:
[----:B------:R-:W-:Y:S05]  /*6220*/  BSYNC B0 ;  /* 0x0000000000007941 */ /* 0x000fea0003800000 */
.L_x_100:
[----:B------:R-:W-:Y:S01]  /*6230*/  ISETP.NE.AND P1, PT, R101, RZ, PT ;  /* 0x000000ff6500720c */ /* 0x000fe20003f25270 */
[----:B--2---:R-:W-:Y:S02]  /*6240*/  VIADD R3, R2, 0x70 ;  /* 0x0000007002037836 */ /* 0x004fe40000000000 */
[----:B------:R-:W-:Y:S03]  /*6250*/  VIADD R93, R93, 0x1 ;  /* 0x000000015d5d7836 */ /* 0x000fe60000000000 */
[----:B-1----:R-:W-:Y:S07]  /*6260*/  PRMT R0, R0, 0x654, R3 ;  /* 0x0000065400007816 */ /* 0x002fee0000000003 */
[----:B------:R1:W2:Y:S04]  /*6270*/  @P1 LDS.128 R72, [R6+UR44+0x200] ;  /* 0x0002002c06481984 */ /* 0x0002a80008000c00 */
[----:B------:R1:W1:Y:S01]  /*6280*/  @P1 LDS.128 R76, [R5+0x210] ;  /* 0x00021000054c1984 */ /* 0x0002620000000c00 */
[C---:B------:R-:W-:Y:S01]  /*6290*/  ISETP.NE.AND P1, PT, R93.reuse, 0x4, PT ;  /* 0x000000045d00780c */ /* 0x040fe20003f25270 */
[----:B------:R-:W-:Y:S01]  /*62a0*/  @!PT LDS RZ, [RZ] ;  /* 0x00000000fffff984 */ /* 0x000fe20000000800 */
[----:B------:R-:W-:Y:S01]  /*62b0*/  @!PT LDS RZ, [RZ] ;  /* 0x00000000fffff984 */ /* 0x000fe20000000800 */
[----:B------:R-:W-:Y:S01]  /*62c0*/  @!PT LDS RZ, [RZ] ;  /* 0x00000000fffff984 */ /* 0x000fe20000000800 */
[----:B------:R-:W-:Y:S01]  /*62d0*/  @!PT LDS RZ, [RZ] ;  /* 0x00000000fffff984 */ /* 0x000fe20000000800 */
[----:B------:R5:W-:Y:S06]  /*62e0*/  MEMBAR.ALL.CTA ;  /* 0x0000000000007992 */ /* 0x000bec0000008000 */
[----:B-----5:R-:W5:Y:S01]  /*62f0*/  FENCE.VIEW.ASYNC.S ;  /* 0x00000000000073c6 */ /* 0x020f620000000000 */
[----:B------:R-:W-:Y:S01]  /*6300*/  SEL R93, R93, RZ, P1 ;  /* 0x000000ff5d5d7207 */ /* 0x000fe20000800000 */
[----:B-----5:R5:W-:Y:S02]  /*6310*/  SYNCS.ARRIVE.TRANS64.RED.A1T0 RZ, [R0+URZ], RZ ;  /* 0x000000ff00ff79a7 */ /* 0x020be400081004ff */
[----:B-----5:R-:W-:Y:S04]  /*6320*/  SEL R0, RZ, 0x1, P1 ;  /* 0x00000001ff007807 */ /* 0x020fe80000800000 */
[----:B--2---:R-:W-:Y:S02]  /*6330*/  LOP3.LUT R91, R91, R0, RZ, 0x3c, !PT ;  /* 0x000000005b5b7212 */ /* 0x004fe400078e3cff */
.L_x_99:
[----:B------:R-:W-:Y:S05]  /*6340*/  BSYNC B1 ;  /* 0x0000000000017941 */ /* 0x000fea0003800000 */
.L_x_98:
[----:B------:R-:W-:Y:S04]  /*6350*/  SHF.R.U32.HI R3, RZ, 0x15, R39 ;  /* 0x00000015ff037819 */ /* 0x000fe80000011627 */
[----:B------:R-:W-:Y:S01]  /*6360*/  LOP3.LUT P1, RZ, R3, 0x3, R86, 0x48, !PT ;  /* 0x0000000303ff7812 */ /* 0x000fe20007824856 */
[----:B------:R-:W-:Y:S01]  /*6370*/  @!UPT UIADD3 URZ, UPT, UPT, URZ, URZ, URZ ;  /* 0x000000fffffff290 */ /* 0x000fe2000fffe0ff */
[----:B----4-:R-:W-:Y:S11]  /*6380*/  @P0 BRA `(.L_x_103) ;  /* 0x0000000000080947 */ /* 0x010ff60003800000 */
[----:B------:R-:W2:Y:S02]  /*6390*/  SYNCS.PHASECHK.TRANS64.TRYWAIT P0, [R71+URZ+0xc0], R4 ;  /* 0x0000c004470075a7 */ /* 0x000ea400080011ff */
[----:B--2---:R-:W-:Y:S05]  /*63a0*/  @!P0 BRA `(.L_x_104) ;  /* 0x0000003c00d08947 */ /* 0x004fea0003800000 */
.L_x_103:
[----:B------:R-:W-:Y:S05]  /*63b0*/  @!P1 BRA `(.L_x_105) ;  /* 0x0000000000409947 */ /* 0x000fea0003800000 */
[----:B------:R-:W1:Y:S01]  /*63c0*/  LDCU.64 UR8, c[0x4][0x78] ;  /* 0x01000f00ff0877ac */ /* 0x000e620008000a00 */
[----:B------:R-:W-:Y:S01]  /*63d0*/  MOV R3, 0x0 ;  /* 0x0000000000037802 */ /* 0x000fe20000000f00 */
[----:B------:R-:W-:Y:S02]  /*63e0*/  HFMA2 R12, -RZ, RZ, 0, 5.9604644775390625e-08 ;  /* 0x00000001ff0c7431 */ /* 0x000fe400000001ff */
[----:B------:R-:W-:Y:S02]  /*63f0*/  IMAD.MOV.U32 R8, RZ, RZ, 0x192 ;  /* 0x00000192ff087424 */ /* 0x000fe400078e00ff */
[----:B------:R-:W-:Y:S01]  /*6400*/  IMAD.MOV.U32 R13, RZ, RZ, RZ ;  /* 0x000000ffff0d7224 */ /* 0x000fe200078e00ff */
[----:B------:R-:W4:Y:S01]  /*6410*/  LDCU.64 UR6, c[0x4][0x80] ;  /* 0x01001000ff0677ac */ /* 0x000f220008000a00 */
[----:B------:R-:W3:Y:S01]  /*6420*/  LDC.64 R2, c[0x4][R3] ;  /* 0x0100000003027b82 */ /* 0x000ee20000000a00 */
[----:B------:R-:W5:Y:S01]  /*6430*/  LDCU.64 UR4, c[0x4][0x18] ;  /* 0x01000300ff0477ac */ /* 0x000f620008000a00 */
[----:B-1----:R-:W-:Y:S01]  /*6440*/  MOV R5, UR9 ;  /* 0x0000000900057c02 */ /* 0x002fe20008000f00 */
[----:B--2---:R-:W-:Y:S01]  /*6450*/  IMAD.U32 R4, RZ, RZ, UR8 ;  /* 0x00000008ff047e24 */ /* 0x004fe2000f8e00ff */
[----:B----4-:R-:W-:Y:S01]  /*6460*/  MOV R7, UR7 ;  /* 0x0000000700077c02 */ /* 0x010fe20008000f00 */
[----:B------:R-:W-:Y:S01]  /*6470*/  IMAD.U32 R6, RZ, RZ, UR6 ;  /* 0x00000006ff067e24 */ /* 0x000fe2000f8e00ff */
[----:B-----5:R-:W-:Y:S01]  /*6480*/  MOV R11, UR5 ;  /* 0x00000005000b7c02 */ /* 0x020fe20008000f00 */
[----:B------:R-:W-:Y:S02]  /*6490*/  IMAD.U32 R10, RZ, RZ, UR4 ;  /* 0x00000004ff0a7e24 */ /* 0x000fe4000f8e00ff */
[----:B------:R-:W-:Y:S07]  /*64a0*/  LEPC R20, `(.L_x_105) ;  /* 0x000000001014794e */ /* 0x000fee0000000000 */
[----:B---3--:R-:W-:Y:S05]  /*64b0*/  CALL.ABS.NOINC R2 ;  /* 0x0000000002007343 */ /* 0x008fea0003c00000 */
.L_x_105:
[-C--:B------:R-:W-:Y:S01]  /*64c0*/  F2FP.F16.E5M2.UNPACK_B R42, R72.reuse ;  /* 0x00000048ff2a723e */ /* 0x080fe200020004ff */
[----:B------:R-:W-:Y:S05]  /*64d0*/  WARPSYNC.ALL ;  /* 0x0000000000007948 */ /* 0x000fea0003800000 */
[----:B------:R-:W-:Y:S01]  /*64e0*/  R2UR UR4, R39 ;  /* 0x00000000270472ca */ /* 0x000fe200000e0000 */
[--C-:B------:R-:W-:Y:S01]  /*64f0*/  HADD2.F32 R40, -RZ, R42.reuse.H0_H0 ;  /* 0x2000002aff287230 */ /* 0x100fe20000004100 */
[----:B------:R-:W-:Y:S01]  /*6500*/  F2FP.F16.E5M2.UNPACK_B R43, R72.H1 ;  /* 0x00000048ff2b723e */ /* 0x000fe200030004ff */
[----:B------:R-:W-:Y:S01]  /*6510*/  HADD2.F32 R42, -RZ, R42.H1_H1 ;  /* 0x3000002aff2a7230 */ /* 0x000fe20000004100 */
[-C--:B------:R-:W-:Y:S01]  /*6520*/  F2FP.F16.E5M2.UNPACK_B R45, R73.reuse ;  /* 0x00000049ff2d723e */ /* 0x080fe200020004ff */
[----:B------:R-:W-:Y:S01]  /*6530*/  BSSY.RECONVERGENT B0, `(.L_x_106) ;  /* 0x0000099000007945 */ /* 0x000fe20003800200 */
[----:B------:R-:W-:Y:S01]  /*6540*/  F2FP.F16.E5M2.UNPACK_B R47, R73.H1 ;  /* 0x00000049ff2f723e */ /* 0x000fe200030004ff */
[--C-:B------:R-:W-:Y:S01]  /*6550*/  HADD2.F32 R44, -RZ, R43.reuse.H0_H0 ;  /* 0x2000002bff2c7230 */ /* 0x100fe20000004100 */
[-C--:B------:R-:W-:Y:S01]  /*6560*/  F2FP.F16.E5M2.UNPACK_B R49, R74.reuse ;  /* 0x0000004aff31723e */ /* 0x080fe200020004ff */
[----:B------:R-:W-:Y:S01]  /*6570*/  HADD2.F32 R46, -RZ, R43.H1_H1 ;  /* 0x3000002bff2e7230 */ /* 0x000fe20000004100 */
[----:B------:R-:W-:Y:S01]  /*6580*/  F2FP.F16.E5M2.UNPACK_B R51, R74.H1 ;  /* 0x0000004aff33723e */ /* 0x000fe200030004ff */
[--C-:B------:R-:W-:Y:S01]  /*6590*/  HADD2.F32 R43, -RZ, R45.reuse.H0_H0 ;  /* 0x2000002dff2b7230 */ /* 0x100fe20000004100 */
[-C--:B------:R-:W-:Y:S01]  /*65a0*/  F2FP.F16.E5M2.UNPACK_B R53, R75.reuse ;  /* 0x0000004bff35723e */ /* 0x080fe200020004ff */
[----:B-12---:R-:W-:Y:S01]  /*65b0*/  LDTM.16dp32bit_t0_t15.x32 R4, tmem[UR4] ;  /* 0x00000004000479ee */ /* 0x006fe20008a80000 */
[----:B------:R-:W3:Y:S01]  /*65c0*/  LDTM.16dp32bit_t16_t31.x32 R4, tmem[UR4+0x20] ;  /* 0x00002004000479ee */ /* 0x000ee20008aa0000 */
[----:B------:R-:W-:Y:S01]  /*65d0*/  IADD3 R112, PT, PT, R84, UR44, RZ ;  /* 0x0000002c54707c10 */ /* 0x000fe2000fffe0ff */
[----:B------:R-:W-:Y:S01]  /*65e0*/  HADD2.F32 R48, -RZ, R45.H1_H1 ;  /* 0x3000002dff307230 */ /* 0x000fe20000004100 */
[----:B------:R-:W-:Y:S01]  /*65f0*/  SHF.L.U32 R103, R90, 0x4, RZ ;  /* 0x000000045a677819 */ /* 0x000fe200000006ff */
[----:B------:R-:W-:Y:S01]  /*6600*/  HADD2.F32 R52, -RZ, R49.H1_H1 ;  /* 0x30000031ff347230 */ /* 0x000fe20000004100 */
[----:B------:R-:W-:Y:S01]  /*6610*/  F2FP.F16.E5M2.UNPACK_B R55, R75.H1 ;  /* 0x0000004bff37723e */ /* 0x000fe200030004ff */
[----:B------:R-:W-:Y:S01]  /*6620*/  HADD2.F32 R56, -RZ, R53.H1_H1 ;  /* 0x30000035ff387230 */ /* 0x000fe20000004100 */
[-C--:B------:R-:W-:Y:S01]  /*6630*/  F2FP.F16.E5M2.UNPACK_B R57, R76.reuse ;  /* 0x0000004cff39723e */ /* 0x080fe200020004ff */
[--C-:B------:R-:W-:Y:S01]  /*6640*/  HADD2.F32 R45, -RZ, R47.reuse.H0_H0 ;  /* 0x2000002fff2d7230 */ /* 0x100fe20000004100 */
[----:B------:R-:W-:Y:S01]  /*6650*/  F2FP.F16.E5M2.UNPACK_B R59, R76.H1 ;  /* 0x0000004cff3b723e */ /* 0x000fe200030004ff */
[----:B------:R-:W-:Y:S01]  /*6660*/  HADD2.F32 R50, -RZ, R47.H1_H1 ;  /* 0x3000002fff327230 */ /* 0x000fe20000004100 */
[-C--:B------:R-:W-:Y:S01]  /*6670*/  F2FP.F16.E5M2.UNPACK_B R61, R77.reuse ;  /* 0x0000004dff3d723e */ /* 0x080fe200020004ff */
[----:B------:R-:W-:Y:S01]  /*6680*/  HADD2.F32 R47, -RZ, R49.H0_H0 ;  /* 0x20000031ff2f7230 */ /* 0x000fe20000004100 */
[----:B------:R-:W-:Y:S01]  /*6690*/  F2FP.F16.E5M2.UNPACK_B R63, R77.H1 ;  /* 0x0000004dff3f723e */ /* 0x000fe200030004ff */
[----:B------:R-:W-:Y:S01]  /*66a0*/  HADD2.F32 R60, -RZ, R57.H1_H1 ;  /* 0x30000039ff3c7230 */ /* 0x000fe20000004100 */
[-C--:B------:R-:W-:Y:S01]  /*66b0*/  F2FP.F16.E5M2.UNPACK_B R65, R78.reuse ;  /* 0x0000004eff41723e */ /* 0x080fe200020004ff */
[----:B------:R-:W-:Y:S01]  /*66c0*/  HADD2.F32 R64, -RZ, R61.H1_H1 ;  /* 0x3000003dff407230 */ /* 0x000fe20000004100 */
[----:B------:R-:W-:Y:S01]  /*66d0*/  F2FP.F16.E5M2.UNPACK_B R67, R78.H1 ;  /* 0x0000004eff43723e */ /* 0x000fe200030004ff */
[----:B------:R-:W-:Y:S01]  /*66e0*/  HADD2.F32 R49, -RZ, R51.H0_H0 ;  /* 0x20000033ff317230 */ /* 0x000fe20000004100 */
[----:B------:R-:W-:Y:S01]  /*66f0*/  ISETP.NE.AND P0, PT, R97, RZ, PT ;  /* 0x000000ff6100720c */ /* 0x000fe20003f05270 */
[----:B------:R-:W-:Y:S01]  /*6700*/  HADD2.F32 R68, -RZ, R65.H1_H1 ;  /* 0x30000041ff447230 */ /* 0x000fe20000004100 */
[----:B------:R-:W-:Y:S01]  /*6710*/  ISETP.NE.AND P6, PT, R102, RZ, PT ;  /* 0x000000ff6600720c */ /* 0x000fe20003fc5270 */
[----:B------:R-:W-:Y:S02]  /*6720*/  HADD2.F32 R54, -RZ, R51.H1_H1 ;  /* 0x30000033ff367230 */ /* 0x000fe40000004100 */
[C---:B---3--:R-:W-:Y:S01]  /*6730*/  FMUL R0, R38.reuse, R4 ;  /* 0x0000000426007220 */ /* 0x048fe20000400000 */
[C---:B------:R-:W-:Y:S01]  /*6740*/  FMUL R2, R38.reuse, R5 ;  /* 0x0000000526027220 */ /* 0x040fe20000400000 */
[C---:B------:R-:W-:Y:S01]  /*6750*/  FMUL R4, R38.reuse, R8 ;  /* 0x0000000826047220 */ /* 0x040fe20000400000 */
[C---:B------:R-:W-:Y:S01]  /*6760*/  FMUL R5, R38.reuse, R9 ;  /* 0x0000000926057220 */ /* 0x040fe20000400000 */
[C---:B------:R-:W-:Y:S01]  /*6770*/  FFMA R0, R41.reuse, R40, R0 ;  /* 0x0000002829007223 */ /* 0x040fe20000000000 */
[C---:B------:R-:W-:Y:S01]  /*6780*/  FFMA R2, R41.reuse, R42, R2 ;  /* 0x0000002a29027223 */ /* 0x040fe20000000002 */
[C---:B------:R-:W-:Y:S01]  /*6790*/  FMUL R8, R38.reuse, R12 ;  /* 0x0000000c26087220 */ /* 0x040fe20000400000 */
[C---:B------:R-:W-:Y:S01]  /*67a0*/  FMUL R9, R38.reuse, R13 ;  /* 0x0000000d26097220 */ /* 0x040fe20000400000 */
[----:B------:R-:W-:Y:S02]  /*67b0*/  HADD2.F32 R51, -RZ, R53.H0_H0 ;  /* 0x20000035ff337230 */ /* 0x000fe40000004100 */
[C---:B------:R-:W-:Y:S01]  /*67c0*/  FMUL R12, R38.reuse, R16 ;  /* 0x00000010260c7220 */ /* 0x040fe20000400000 */
        /* <DEDUP_REMOVED lines=13> */
[C---:B------:R-:W-:Y:S01]  /*68a0*/  FFMA R3, R41.reuse, R44, R3 ;  /* 0x0000002c29037223 */ /* 0x040fe20000000003 */
[----:B------:R-:W-:Y:S01]  /*68b0*/  F2FP.F16.E5M2.UNPACK_B R40, R79 ;  /* 0x0000004fff28723e */ /* 0x000fe200020004ff */
[C---:B------:R-:W-:Y:S01]  /*68c0*/  FFMA R7, R41.reuse, R46, R7 ;  /* 0x0000002e29077223 */ /* 0x040fe20000000007 */
[C---:B------:R-:W-:Y:S01]  /*68d0*/  FFMA R4, R41.reuse, R43, R4 ;  /* 0x0000002b29047223 */ /* 0x040fe20000000004 */
[----:B------:R-:W-:Y:S01]  /*68e0*/  F2FP.F16.E5M2.UNPACK_B R42, R79.H1 ;  /* 0x0000004fff2a723e */ /* 0x000fe200030004ff */
[C---:B------:R-:W-:Y:S01]  /*68f0*/  FFMA R5, R41.reuse, R48, R5 ;  /* 0x0000003029057223 */ /* 0x040fe20000000005 */
[----:B------:R-:W-:Y:S01]  /*6900*/  FFMA R6, R41, R45, R6 ;  /* 0x0000002d29067223 */ /* 0x000fe20000000006 */
[----:B------:R-:W-:Y:S01]  /*6910*/  F2FP.SATFINITE.E5M2.F32.PACK_AB_MERGE_C R99, R7, R3, RZ ;  /* 0x000000030763723e */ /* 0x000fe200048060ff */
[C---:B------:R-:W-:Y:S01]  /*6920*/  FFMA R11, R41.reuse, R50, R11 ;  /* 0x00000032290b7223 */ /* 0x040fe2000000000b */
[C---:B------:R-:W-:Y:S01]  /*6930*/  FFMA R8, R41.reuse, R47, R8 ;  /* 0x0000002f29087223 */ /* 0x040fe20000000008 */
[----:B------:R-:W-:Y:S01]  /*6940*/  FMUL R10, R38, R14 ;  /* 0x0000000e260a7220 */ /* 0x000fe20000400000 */
[----:B------:R-:W-:Y:S01]  /*6950*/  F2FP.SATFINITE.E5M2.F32.PACK_AB_MERGE_C R104, R2, R0, R99 ;  /* 0x000000000268723e */ /* 0x000fe20004806063 */
[----:B------:R-:W-:Y:S01]  /*6960*/  FFMA R9, R41, R52, R9 ;  /* 0x0000003429097223 */ /* 0x000fe20000000009 */
[----:B------:R-:W-:Y:S01]  /*6970*/  F2FP.SATFINITE.E5M2.F32.PACK_AB_MERGE_C R105, R11, R6, RZ ;  /* 0x000000060b69723e */ /* 0x000fe200048060ff */
[----:B------:R-:W-:Y:S01]  /*6980*/  FFMA R10, R41, R49, R10 ;  /* 0x00000031290a7223 */ /* 0x000fe2000000000a */
[----:B------:R-:W-:Y:S01]  /*6990*/  IADD3 R99, PT, PT, R112, R103, RZ ;  /* 0x0000006770637210 */ /* 0x000fe20007ffe0ff */
[C---:B------:R-:W-:Y:S01]  /*69a0*/  FMUL R15, R38.reuse, R15 ;  /* 0x0000000f260f7220 */ /* 0x040fe20000400000 */
[--C-:B------:R-:W-:Y:S01]  /*69b0*/  HADD2.F32 R53, -RZ, R55.reuse.H0_H0 ;  /* 0x20000037ff357230 */ /* 0x100fe20000004100 */
[----:B------:R-:W-:Y:S01]  /*69c0*/  F2FP.SATFINITE.E5M2.F32.PACK_AB_MERGE_C R105, R5, R4, R105 ;  /* 0x000000040569723e */ /* 0x000fe20004806069 */
[----:B------:R-:W-:Y:S02]  /*69d0*/  HADD2.F32 R58, -RZ, R55.H1_H1 ;  /* 0x30000037ff3a7230 */ /* 0x000fe40000004100 */
[C---:B------:R-:W-:Y:S01]  /*69e0*/  FFMA R15, R41.reuse, R54, R15 ;  /* 0x00000036290f7223 */ /* 0x040fe2000000000f */
[C---:B------:R-:W-:Y:S01]  /*69f0*/  FFMA R12, R41.reuse, R51, R12 ;  /* 0x00000033290c7223 */ /* 0x040fe2000000000c */
[C---:B------:R-:W-:Y:S01]  /*6a00*/  FFMA R13, R41.reuse, R56, R13 ;  /* 0x00000038290d7223 */ /* 0x040fe2000000000d */
[----:B------:R-:W-:Y:S02]  /*6a10*/  HADD2.F32 R55, -RZ, R57.H0_H0 ;  /* 0x20000039ff377230 */ /* 0x000fe40000004100 */
[C---:B------:R-:W-:Y:S01]  /*6a20*/  FMUL R14, R38.reuse, R18 ;  /* 0x00000012260e7220 */ /* 0x040fe20000400000 */
[C---:B------:R-:W-:Y:S01]  /*6a30*/  FMUL R19, R38.reuse, R19 ;  /* 0x0000001326137220 */ /* 0x040fe20000400000 */
[--C-:B------:R-:W-:Y:S02]  /*6a40*/  HADD2.F32 R57, -RZ, R59.reuse.H0_H0 ;  /* 0x2000003bff397230 */ /* 0x100fe40000004100 */
[C---:B------:R-:W-:Y:S01]  /*6a50*/  FMUL R18, R38.reuse, R22 ;  /* 0x0000001626127220 */ /* 0x040fe20000400000 */
[C---:B------:R-:W-:Y:S01]  /*6a60*/  FFMA R14, R41.reuse, R53, R14 ;  /* 0x00000035290e7223 */ /* 0x040fe2000000000e */
[----:B------:R-:W-:Y:S02]  /*6a70*/  HADD2.F32 R62, -RZ, R59.H1_H1 ;  /* 0x3000003bff3e7230 */ /* 0x000fe40000004100 */
[C---:B------:R-:W-:Y:S01]  /*6a80*/  FFMA R19, R41.reuse, R58, R19 ;  /* 0x0000003a29137223 */ /* 0x040fe20000000013 */
[----:B------:R-:W-:Y:S02]  /*6a90*/  HADD2.F32 R59, -RZ, R61.H0_H0 ;  /* 0x2000003dff3b7230 */ /* 0x000fe40000004100 */
[C---:B------:R-:W-:Y:S01]  /*6aa0*/  FMUL R23, R38.reuse, R23 ;  /* 0x0000001726177220 */ /* 0x040fe20000400000 */
[C---:B------:R-:W-:Y:S01]  /*6ab0*/  FFMA R16, R41.reuse, R55, R16 ;  /* 0x0000003729107223 */ /* 0x040fe20000000010 */
[C---:B------:R-:W-:Y:S01]  /*6ac0*/  FFMA R17, R41.reuse, R60, R17 ;  /* 0x0000003c29117223 */ /* 0x040fe20000000011 */
[--C-:B------:R-:W-:Y:S02]  /*6ad0*/  HADD2.F32 R61, -RZ, R63.reuse.H0_H0 ;  /* 0x2000003fff3d7230 */ /* 0x100fe40000004100 */
[C---:B------:R-:W-:Y:S01]  /*6ae0*/  FFMA R18, R41.reuse, R57, R18 ;  /* 0x0000003929127223 */ /* 0x040fe20000000012 */
[----:B------:R-:W-:Y:S02]  /*6af0*/  HADD2.F32 R66, -RZ, R63.H1_H1 ;  /* 0x3000003fff427230 */ /* 0x000fe40000004100 */
[C---:B------:R-:W-:Y:S01]  /*6b00*/  FMUL R22, R38.reuse, R26 ;  /* 0x0000001a26167220 */ /* 0x040fe20000400000 */
[----:B------:R-:W-:Y:S02]  /*6b10*/  HADD2.F32 R63, -RZ, R65.H0_H0 ;  /* 0x20000041ff3f7230 */ /* 0x000fe40000004100 */
[C---:B------:R-:W-:Y:S01]  /*6b20*/  FFMA R23, R41.reuse, R62, R23 ;  /* 0x0000003e29177223 */ /* 0x040fe20000000017 */
[C---:B------:R-:W-:Y:S01]  /*6b30*/  FMUL R27, R38.reuse, R27 ;  /* 0x0000001b261b7220 */ /* 0x040fe20000400000 */
[C---:B------:R-:W-:Y:S01]  /*6b40*/  FFMA R20, R41.reuse, R59, R20 ;  /* 0x0000003b29147223 */ /* 0x040fe20000000014 */
[C---:B------:R-:W-:Y:S01]  /*6b50*/  FFMA R21, R41.reuse, R64, R21 ;  /* 0x0000004029157223 */ /* 0x040fe20000000015 */
[--C-:B------:R-:W-:Y:S02]  /*6b60*/  HADD2.F32 R65, -RZ, R67.reuse.H0_H0 ;  /* 0x20000043ff417230 */ /* 0x100fe40000004100 */
[C---:B------:R-:W-:Y:S01]  /*6b70*/  FFMA R22, R41.reuse, R61, R22 ;  /* 0x0000003d29167223 */ /* 0x040fe20000000016 */
[----:B------:R-:W-:Y:S02]  /*6b80*/  HADD2.F32 R70, -RZ, R67.H1_H1 ;  /* 0x30000043ff467230 */ /* 0x000fe40000004100 */
[C---:B------:R-:W-:Y:S01]  /*6b90*/  FMUL R26, R38.reuse, R30 ;  /* 0x0000001e261a7220 */ /* 0x040fe20000400000 */
[--C-:B------:R-:W-:Y:S02]  /*6ba0*/  HADD2.F32 R67, -RZ, R40.reuse.H0_H0 ;  /* 0x20000028ff437230 */ /* 0x100fe40000004100 */
[C---:B------:R-:W-:Y:S01]  /*6bb0*/  FFMA R27, R41.reuse, R66, R27 ;  /* 0x00000042291b7223 */ /* 0x040fe2000000001b */
[C---:B------:R-:W-:Y:S01]  /*6bc0*/  FMUL R31, R38.reuse, R31 ;  /* 0x0000001f261f7220 */ /* 0x040fe20000400000 */
[C---:B------:R-:W-:Y:S01]  /*6bd0*/  FFMA R24, R41.reuse, R63, R24 ;  /* 0x0000003f29187223 */ /* 0x040fe20000000018 */
[----:B------:R-:W-:Y:S02]  /*6be0*/  HADD2.F32 R40, -RZ, R40.H1_H1 ;  /* 0x30000028ff287230 */ /* 0x000fe40000004100 */
[C---:B------:R-:W-:Y:S01]  /*6bf0*/  FFMA R25, R41.reuse, R68, R25 ;  /* 0x0000004429197223 */ /* 0x040fe20000000019 */
[--C-:B------:R-:W-:Y:S02]  /*6c00*/  HADD2.F32 R69, -RZ, R42.reuse.H0_H0 ;  /* 0x2000002aff457230 */ /* 0x100fe40000004100 */
[C---:B------:R-:W-:Y:S01]  /*6c10*/  FFMA R26, R41.reuse, R65, R26 ;  /* 0x00000041291a7223 */ /* 0x040fe2000000001a */
[----:B------:R-:W-:Y:S02]  /*6c20*/  HADD2.F32 R42, -RZ, R42.H1_H1 ;  /* 0x3000002aff2a7230 */ /* 0x000fe40000004100 */
[C---:B------:R-:W-:Y:S01]  /*6c30*/  FMUL R30, R38.reuse, R34 ;  /* 0x00000022261e7220 */ /* 0x040fe20000400000 */
[----:B------:R-:W-:Y:S01]  /*6c40*/  FFMA R31, R41, R70, R31 ;  /* 0x00000046291f7223 */ /* 0x000fe2000000001f */
[----:B------:R-:W-:Y:S01]  /*6c50*/  FMUL R35, R38, R35 ;  /* 0x0000002326237220 */ /* 0x000fe20000400000 */
[----:B------:R-:W-:Y:S01]  /*6c60*/  F2FP.SATFINITE.E5M2.F32.PACK_AB_MERGE_C R106, R15, R10, RZ ;  /* 0x0000000a0f6a723e */ /* 0x000fe200048060ff */
[----:B------:R-:W-:Y:S01]  /*6c70*/  FFMA R28, R41, R67, R28 ;  /* 0x00000043291c7223 */ /* 0x000fe2000000001c */
[----:B------:R-:W-:Y:S01]  /*6c80*/  F2FP.SATFINITE.E5M2.F32.PACK_AB_MERGE_C R107, R19, R14, RZ ;  /* 0x0000000e136b723e */ /* 0x000fe200048060ff */
[C---:B------:R-:W-:Y:S01]  /*6c90*/  FFMA R29, R41.reuse, R40, R29 ;  /* 0x00000028291d7223 */ /* 0x040fe2000000001d */
[C---:B------:R-:W-:Y:S01]  /*6ca0*/  FFMA R30, R41.reuse, R69, R30 ;  /* 0x00000045291e7223 */ /* 0x040fe2000000001e */
[----:B------:R-:W-:Y:S01]  /*6cb0*/  FFMA R35, R41, R42, R35 ;  /* 0x0000002a29237223 */ /* 0x000fe20000000023 */
[----:B------:R-:W-:Y:S02]  /*6cc0*/  F2FP.SATFINITE.E5M2.F32.PACK_AB_MERGE_C R106, R9, R8, R106 ;  /* 0x00000008096a723e */ /* 0x000fe4000480606a */
[----:B------:R-:W-:Y:S02]  /*6cd0*/  F2FP.SATFINITE.E5M2.F32.PACK_AB_MERGE_C R107, R13, R12, R107 ;  /* 0x0000000c0d6b723e */ /* 0x000fe4000480606b */
[----:B------:R-:W-:Y:S02]  /*6ce0*/  F2FP.SATFINITE.E5M2.F32.PACK_AB_MERGE_C R108, R23, R18, RZ ;  /* 0x00000012176c723e */ /* 0x000fe400048060ff */
[----:B------:R-:W-:Y:S01]  /*6cf0*/  F2FP.SATFINITE.E5M2.F32.PACK_AB_MERGE_C R109, R27, R22, RZ ;  /* 0x000000161b6d723e */ /* 0x000fe200048060ff */
[----:B------:R1:W-:Y:S01]  /*6d00*/  STS.128 [R84+UR44+0x4200], R104 ;  /* 0x0042006854007988 */ /* 0x0003e20008000c2c */
[----:B------:R-:W-:Y:S02]  /*6d10*/  F2FP.SATFINITE.E5M2.F32.PACK_AB_MERGE_C R113, R31, R26, RZ ;  /* 0x0000001a1f71723e */ /* 0x000fe400048060ff */
[----:B------:R-:W-:Y:S02]  /*6d20*/  F2FP.SATFINITE.E5M2.F32.PACK_AB_MERGE_C R114, R35, R30, RZ ;  /* 0x0000001e2372723e */ /* 0x000fe400048060ff */
[----:B------:R-:W-:Y:S02]  /*6d30*/  F2FP.SATFINITE.E5M2.F32.PACK_AB_MERGE_C R108, R17, R16, R108 ;  /* 0x00000010116c723e */ /* 0x000fe4000480606c */
[----:B------:R-:W-:Y:S02]  /*6d40*/  F2FP.SATFINITE.E5M2.F32.PACK_AB_MERGE_C R109, R21, R20, R109 ;  /* 0x00000014156d723e */ /* 0x000fe4000480606d */
[----:B------:R-:W-:Y:S02]  /*6d50*/  F2FP.SATFINITE.E5M2.F32.PACK_AB_MERGE_C R110, R25, R24, R113 ;  /* 0x00000018196e723e */ /* 0x000fe40004806071 */
[----:B------:R-:W-:Y:S02]  /*6d60*/  F2FP.SATFINITE.E5M2.F32.PACK_AB_MERGE_C R111, R29, R28, R114 ;  /* 0x0000001c1d6f723e */ /* 0x000fe40004806072 */
[----:B------:R-:W-:Y:S02]  /*6d70*/  LEA R112, R93, UR44, 0x3 ;  /* 0x0000002c5d707c11 */ /* 0x000fe4000f8e18ff */
[----:B------:R-:W-:Y:S01]  /*6d80*/  @P6 SHF.L.U32 R113, R91, 0x1f, RZ ;  /* 0x0000001f5b716819 */ /* 0x000fe200000006ff */
[----:B------:R1:W-:Y:S01]  /*6d90*/  STS.128 [R99+0x4210], R108 ;  /* 0x0042106c63007388 */ /* 0x0003e20000000c00 */
[----:B------:R-:W-:Y:S01]  /*6da0*/  @!PT LDS RZ, [RZ] ;  /* 0x00000000fffff984 */ /* 0x000fe20000000800 */
[----:B------:R-:W-:Y:S01]  /*6db0*/  @!PT LDS RZ, [RZ] ;  /* 0x00000000fffff984 */ /* 0x000fe20000000800 */
[----:B------:R-:W-:Y:S01]  /*6dc0*/  @!PT LDS RZ, [RZ] ;  /* 0x00000000fffff984 */ /* 0x000fe20000000800 */
[----:B------:R-:W-:Y:S01]  /*6dd0*/  @!PT LDS RZ, [RZ] ;  /* 0x00000000fffff984 */ /* 0x000fe20000000800 */
[----:B------:R2:W-:Y:S07]  /*6de0*/  MEMBAR.ALL.CTA ;  /* 0x0000000000007992 */ /* 0x0005ee0000008000 */
[----:B--2---:R-:W2:Y:S02]  /*6df0*/  FENCE.VIEW.ASYNC.S ;  /* 0x00000000000073c6 */ /* 0x004ea40000000000 */
[----:B--2---:R-:W-:Y:S06]  /*6e00*/  BAR.SYNC.DEFER_BLOCKING 0x1, 0x80 ;  /* 0x0042000000007b1d */ /* 0x004fec0000010000 */
[----:B------:R-:W-:Y:S05]  /*6e10*/  @P0 BRA `(.L_x_107) ;  /* 0x0000000000280947 */ /* 0x000fea0003800000 */
[----:B------:R-:W-:Y:S01]  /*6e20*/  UIADD3 UR4, UPT, UPT, UR44, 0x4200, URZ ;  /* 0x000042002c047890 */ /* 0x000fe2000fffe0ff */
[----:B------:R-:W-:Y:S05]  /*6e30*/  UMOV UR51, UR36 ;  /* 0x0000002400337c82 */ /* 0x000fea0008000000 */
[----:B------:R-:W-:Y:S01]  /*6e40*/  MOV R96, UR4 ;  /* 0x0000000400607c02 */ /* 0x000fe20008000f00 */
[----:B------:R-:W-:Y:S03]  /*6e50*/  UIADD3 UR4, UP0, UPT, UR62, 0x680, URZ ;  /* 0x000006803e047890 */ /* 0x000fe6000ff1e0ff */
[----:B------:R-:W-:Y:S01]  /*6e60*/  R2UR UR48, R96 ;  /* 0x00000000603072ca */ /* 0x000fe200000e0000 */
[----:B------:R-:W-:Y:S11]  /*6e70*/  UIADD3.X UR5, UPT, UPT, URZ, UR63, URZ, UP0, !UPT ;  /* 0x0000003fff057290 */ /* 0x000ff600087fe4ff */
[----:B------:R-:W-:Y:S01]  /*6e80*/  @!UPT UIADD3 URZ, UPT, UPT, URZ, URZ, URZ ;  /* 0x000000fffffff290 */ /* 0x000fe2000fffe0ff */
[----:B------:R2:W-:Y:S01]  /*6e90*/  UTMASTG.3D [UR48], [UR4] ;  /* 0x00000030040073b5 */ /* 0x0005e20008010000 */
[----:B------:R0:W-:Y:S01]  /*6ea0*/  UTMACMDFLUSH ;  /* 0x00000000000079b7 */ /* 0x0001e20000000000 */
[----:B--2---:R-:W-:Y:S04]  /*6eb0*/  DEPBAR.LE SB0, 0x1 ;  /* 0x000080400000791a */ /* 0x004fe80000000000 */
.L_x_107:
[----:B------:R-:W-:Y:S05]  /*6ec0*/  BSYNC.RECONVERGENT B0 ;  /* 0x0000000000007941 */ /* 0x000fea0003800200 */
.L_x_106:
[----:B------:R-:W-:Y:S06]  /*6ed0*/  BAR.SYNC.DEFER_BLOCKING 0x1, 0x80 ;  /* 0x0042000000007b1d */ /* 0x000fec0000010000 */
[----:B------:R-:W2:Y:S01]  /*6ee0*/  @P6 SYNCS.PHASECHK.TRANS64.TRYWAIT P0, [R112+URZ+0x50], R113 ;  /* 0x00005071700065a7 */ /* 0x000ea200080011ff */
[----:B------:R-:W-:Y:S01]  /*6ef0*/  BSSY B1, `(.L_x_108) ;  /* 0x0000020000017945 */ /* 0x000fe20003800000 */
[----:B--2---:R-:W-:Y:S03]  /*6f00*/  @P6 SEL R100, RZ, 0x1, !P0 ;  /* 0x00000001ff646807 */ /* 0x004fe60004000000 */
[----:B------:R-:W-:Y:S05]  /*6f10*/  @!P6 BRA `(.L_x_109) ;  /* 0x000000000074e947 */ /* 0x000fea0003800000 */
[----:B------:R-:W-:Y:S01]  /*6f20*/  ISETP.NE.AND P1, PT, R101, RZ, PT ;  /* 0x000000ff6500720c */ /* 0x000fe20003f25270 */
[----:B------:R-:W2:Y:S01]  /*6f30*/  S2R R0, SR_CgaCtaId ;  /* 0x0000000000007919 */ /* 0x000ea20000008800 */
[----:B------:R-:W-:Y:S01]  /*6f40*/  ISETP.NE.AND P0, PT, R100, RZ, PT ;  /* 0x000000ff6400720c */ /* 0x000fe20003f05270 */
[----:B------:R-:W-:Y:S10]  /*6f50*/  BSSY B0, `(.L_x_110) ;  /* 0x0000008000007945 */ /* 0x000ff40003800000 */
[----:B------:R-:W-:Y:S05]  /*6f60*/  @P1 IMAD R2, R93, 0x1000, R84 ;  /* 0x000010005d021824 */ /* 0x000fea00078e0254 */
[----:B------:R-:W-:Y:S05]  /*6f70*/  @P1 IADD3 R4, PT, PT, R2, UR44, RZ ;  /* 0x0000002c02041c10 */ /* 0x000fea000fffe0ff */
[----:B------:R-:W-:Y:S01]  /*6f80*/  @P1 IMAD.IADD R4, R4, 0x1, R103 ;  /* 0x0000000104041824 */ /* 0x000fe200078e0267 */
[----:B------:R-:W-:Y:S06]  /*6f90*/  @P0 BRA `(.L_x_111) ;  /* 0x00000000000c0947 */ /* 0x000fec0003800000 */
[----:B------:R-:W-:Y:S04]  /*6fa0*/  SHF.L.U32 R3, R91, 0x1f, RZ ;  /* 0x0000001f5b037819 */ /* 0x000fe800000006ff */
[----:B------:R-:W3:Y:S02]  /*6fb0*/  SYNCS.PHASECHK.TRANS64.TRYWAIT P0, [R112+URZ+0x50], R3 ;  /* 0x00005003700075a7 */ /* 0x000ee400080011ff */
[----:B---3--:R-:W-:Y:S05]  /*6fc0*/  @!P0 BRA `(.L_x_112) ;  /* 0x0000003000dc8947 */ /* 0x008fea0003800000 */
.L_x_111:
[----:B------:R-:W-:Y:S05]  /*6fd0*/  BSYNC B0 ;  /* 0x0000000000007941 */ /* 0x000fea0003800000 */
.L_x_110:
[----:B------:R-:W-:Y:S01]  /*6fe0*/  ISETP.NE.AND P0, PT, R101, RZ, PT ;  /* 0x000000ff6500720c */ /* 0x000fe20003f05270 */
[----:B---3--:R-:W-:Y:S02]  /*6ff0*/  VIADD R3, R112, 0x70 ;  /* 0x0000007070037836 */ /* 0x008fe40000000000 */
[----:B------:R-:W-:Y:S03]  /*7000*/  VIADD R93, R93, 0x1 ;  /* 0x000000015d5d7836 */ /* 0x000fe60000000000 */
[----:B--2---:R-:W-:Y:S07]  /*7010*/  PRMT R0, R0, 0x654, R3 ;  /* 0x0000065400007816 */ /* 0x004fee0000000003 */
[----:B------:R2:W3:Y:S04]  /*7020*/  @P0 LDS.128 R72, [R2+UR44+0x200] ;  /* 0x0002002c02480984 */ /* 0x0004e80008000c00 */
[----:B------:R2:W4:Y:S01]  /*7030*/  @P0 LDS.128 R76, [R4+0x210] ;  /* 0x00021000044c0984 */ /* 0x0005220000000c00 */
        /* <DEDUP_REMOVED lines=10> */
[----:B--23--:R-:W-:Y:S02]  /*70e0*/  LOP3.LUT R91, R91, R0, RZ, 0x3c, !PT ;  /* 0x000000005b5b7212 */ /* 0x00cfe400078e3cff */
.L_x_109:
[----:B------:R-:W-:Y:S05]  /*70f0*/  BSYNC B1 ;  /* 0x0000000000017941 */ /* 0x000fea0003800000 */
.L_x_108:
[----:B------:R-:W-:Y:S05]  /*7100*/  VIADD R3, R39, 0x40 ;  /* 0x0000004027037836 */ /* 0x000fea0000000000 */
[----:B------:R-:W-:Y:S04]  /*7110*/  SHF.R.U32.HI R3, RZ, 0x15, R3 ;  /* 0x00000015ff037819 */ /* 0x000fe80000011603 */
[----:B------:R-:W-:Y:S11]  /*7120*/  LOP3.LUT P0, RZ, R3, 0x3, R86, 0x48, !PT ;  /* 0x0000000303ff7812 */ /* 0x000ff60007804856 */
[----:B------:R-:W-:Y:S02]  /*7130*/  @!UPT UIADD3 URZ, UPT, UPT, URZ, URZ, URZ ;  /* 0x000000fffffff290 */ /* 0x000fe4000fffe0ff */
[----:B------:R-:W-:Y:S05]  /*7140*/  @!P0 BRA `(.L_x_113) ;  /* 0x0000000000408947 */ /* 0x000fea0003800000 */
[----:B------:R-:W2:Y:S01]  /*7150*/  LDCU.64 UR8, c[0x4][0x78] ;  /* 0x01000f00ff0877ac */ /* 0x000ea20008000a00 */
[----:B------:R-:W-:Y:S01]  /*7160*/  MOV R3, 0x0 ;  /* 0x0000000000037802 */ /* 0x000fe20000000f00 */
[----:B------:R-:W-:Y:S02]  /*7170*/  HFMA2 R12, -RZ, RZ, 0, 5.9604644775390625e-08 ;  /* 0x00000001ff0c7431 */ /* 0x000fe400000001ff */
[----:B------:R-:W-:Y:S02]  /*7180*/  IMAD.MOV.U32 R8, RZ, RZ, 0x192 ;  /* 0x00000192ff087424 */ /* 0x000fe400078e00ff */
[----:B------:R-:W-:Y:S01]  /*7190*/  IMAD.MOV.U32 R13, RZ, RZ, RZ ;  /* 0x000000ffff0d7224 */ /* 0x000fe200078e00ff */
[----:B------:R-:W3:Y:S01]  /*71a0*/  LDCU.64 UR6, c[0x4][0x80] ;  /* 0x01001000ff0677ac */ /* 0x000ee20008000a00 */
[----:B------:R-:W1:Y:S01]  /*71b0*/  LDC.64 R2, c[0x4][R3] ;  /* 0x0100000003027b82 */ /* 0x000e620000000a00 */
[----:B------:R-:W5:Y:S01]  /*71c0*/  LDCU.64 UR4, c[0x4][0x18] ;  /* 0x01000300ff0477ac */ /* 0x000f620008000a00 */
[----:B--2---:R-:W-:Y:S01]  /*71d0*/  MOV R5, UR9 ;  /* 0x0000000900057c02 */ /* 0x004fe20008000f00 */
[----:B------:R-:W-:Y:S01]  /*71e0*/  IMAD.U32 R4, RZ, RZ, UR8 ;  /* 0x00000008ff047e24 */ /* 0x000fe2000f8e00ff */
[----:B---3--:R-:W-:Y:S01]  /*71f0*/  MOV R7, UR7 ;  /* 0x0000000700077c02 */ /* 0x008fe20008000f00 */
[----:B------:R-:W-:Y:S01]  /*7200*/  IMAD.U32 R6, RZ, RZ, UR6 ;  /* 0x00000006ff067e24 */ /* 0x000fe2000f8e00ff */
[----:B-----5:R-:W-:Y:S01]  /*7210*/  MOV R11, UR5 ;  /* 0x00000005000b7c02 */ /* 0x020fe20008000f00 */
[----:B------:R-:W-:Y:S02]  /*7220*/  IMAD.U32 R10, RZ, RZ, UR4 ;  /* 0x00000004ff0a7e24 */ /* 0x000fe4000f8e00ff */
[----:B------:R-:W-:Y:S07]  /*7230*/  LEPC R20, `(.L_x_113) ;  /* 0x000000001014794e */ /* 0x000fee0000000000 */
[----:B-1--4-:R-:W-:Y:S05]  /*7240*/  CALL.ABS.NOINC R2 ;  /* 0x0000000002007343 */ /* 0x012fea0003c00000 */
.L_x_113:
        /* <DEDUP_REMOVED lines=14> */
[----:B------:R-:W-:Y:S01]  /*7330*/  F2FP.F16.E5M2.UNPACK_B R54, R75 ;  /* 0x0000004bff36723e */ /* 0x000fe200020004ff */
[----:B------:R-:W-:Y:S01]  /*7340*/  LDTM.16dp32bit_t0_t15.x32 R4, tmem[UR4+0x40] ;  /* 0x00004004000479ee */ /* 0x000fe20008a80000 */
[----:B------:R-:W2:Y:S01]  /*7350*/  LDTM.16dp32bit_t16_t31.x32 R4, tmem[UR4+0x60] ;  /* 0x00006004000479ee */ /* 0x000ea20008aa0000 */
[----:B------:R-:W-:Y:S01]  /*7360*/  HADD2.F32 R46, -RZ, R46.H1_H1 ;  /* 0x3000002eff2e7230 */ /* 0x000fe20000004100 */
[----:B----4-:R-:W-:Y:S01]  /*7370*/  F2FP.F16.E5M2.UNPACK_B R58, R76 ;  /* 0x0000004cff3a723e */ /* 0x010fe200020004ff */
[--C-:B------:R-:W-:Y:S01]  /*7380*/  HADD2.F32 R49, -RZ, R50.reuse.H0_H0 ;  /* 0x20000032ff317230 */ /* 0x100fe20000004100 */
[----:B------:R-:W-:Y:S01]  /*7390*/  F2FP.F16.E5M2.UNPACK_B R62, R77 ;  /* 0x0000004dff3e723e */ /* 0x000fe200020004ff */
[----:B------:R-:W-:Y:S01]  /*73a0*/  HADD2.F32 R50, -RZ, R50.H1_H1 ;  /* 0x30000032ff327230 */ /* 0x000fe20000004100 */
[----:B------:R-:W-:Y:S01]  /*73b0*/  F2FP.F16.E5M2.UNPACK_B R66, R78 ;  /* 0x0000004eff42723e */ /* 0x000fe200020004ff */
[--C-:B------:R-:W-:Y:S01]  /*73c0*/  HADD2.F32 R53, -RZ, R54.reuse.H0_H0 ;  /* 0x20000036ff357230 */ /* 0x100fe20000004100 */
[----:B------:R-:W-:Y:S01]  /*73d0*/  F2FP.F16.E5M2.UNPACK_B R70, R79 ;  /* 0x0000004fff46723e */ /* 0x000fe200020004ff */
[----:B------:R-:W-:Y:S01]  /*73e0*/  HADD2.F32 R54, -RZ, R54.H1_H1 ;  /* 0x30000036ff367230 */ /* 0x000fe20000004100 */
[----:B------:R-:W-:Y:S01]  /*73f0*/  F2FP.F16.E5M2.UNPACK_B R56, R75.H1 ;  /* 0x0000004bff38723e */ /* 0x000fe200030004ff */
[--C-:B------:R-:W-:Y:S01]  /*7400*/  HADD2.F32 R57, -RZ, R58.reuse.H0_H0 ;  /* 0x2000003aff397230 */ /* 0x100fe20000004100 */
[----:B------:R-:W-:Y:S01]  /*7410*/  F2FP.F16.E5M2.UNPACK_B R60, R76.H1 ;  /* 0x0000004cff3c723e */ /* 0x000fe200030004ff */
[----:B------:R-:W-:Y:S01]  /*7420*/  HADD2.F32 R58, -RZ, R58.H1_H1 ;  /* 0x3000003aff3a7230 */ /* 0x000fe20000004100 */
[----:B------:R-:W-:Y:S01]  /*7430*/  F2FP.F16.E5M2.UNPACK_B R64, R77.H1 ;  /* 0x0000004dff40723e */ /* 0x000fe200030004ff */
[--C-:B------:R-:W-:Y:S01]  /*7440*/  HADD2.F32 R61, -RZ, R62.reuse.H0_H0 ;  /* 0x2000003eff3d7230 */ /* 0x100fe20000004100 */
[----:B------:R-:W-:Y:S01]  /*7450*/  F2FP.F16.E5M2.UNPACK_B R68, R78.H1 ;  /* 0x0000004eff44723e */ /* 0x000fe200030004ff */
[----:B------:R-:W-:Y:S01]  /*7460*/  HADD2.F32 R62, -RZ, R62.H1_H1 ;  /* 0x3000003eff3e7230 */ /* 0x000fe20000004100 */
[----:B------:R-:W-:Y:S01]  /*7470*/  ISETP.NE.AND P0, PT, R97, RZ, PT ;  /* 0x000000ff6100720c */ /* 0x000fe20003f05270 */
[--C-:B------:R-:W-:Y:S01]  /*7480*/  HADD2.F32 R65, -RZ, R66.reuse.H0_H0 ;  /* 0x20000042ff417230 */ /* 0x100fe20000004100 */
[----:B------:R-:W-:Y:S01]  /*7490*/  ISETP.NE.AND P6, PT, R102, RZ, PT ;  /* 0x000000ff6600720c */ /* 0x000fe20003fc5270 */
[----:B------:R-:W-:Y:S02]  /*74a0*/  HADD2.F32 R66, -RZ, R66.H1_H1 ;  /* 0x30000042ff427230 */ /* 0x000fe40000004100 */
[--C-:B------:R-:W-:Y:S02]  /*74b0*/  HADD2.F32 R69, -RZ, R70.reuse.H0_H0 ;  /* 0x20000046ff457230 */ /* 0x100fe40000004100 */
[C---:B--2---:R-:W-:Y:S01]  /*74c0*/  FMUL R0, R38.reuse, R4 ;  /* 0x0000000426007220 */ /* 0x044fe20000400000 */
[C---:B------:R-:W-:Y:S01]  /*74d0*/  FMUL R2, R38.reuse, R5 ;  /* 0x0000000526027220 */ /* 0x040fe20000400000 */
[C---:B------:R-:W-:Y:S01]  /*74e0*/  FMUL R4, R38.reuse, R8 ;  /* 0x0000000826047220 */ /* 0x040fe20000400000 */
[C---:B------:R-:W-:Y:S01]  /*74f0*/  FMUL R5, R38.reuse, R9 ;  /* 0x0000000926057220 */ /* 0x040fe20000400000 */
[C---:B------:R-:W-:Y:S01]  /*7500*/  FFMA R0, R41.reuse, R40, R0 ;  /* 0x0000002829007223 */ /* 0x040fe20000000000 */
[C---:B------:R-:W-:Y:S01]  /*7510*/  FFMA R2, R41.reuse, R43, R2 ;  /* 0x0000002b29027223 */ /* 0x040fe20000000002 */
        /* <DEDUP_REMOVED lines=10> */
[----:B------:R-:W-:Y:S02]  /*75c0*/  HADD2.F32 R70, -RZ, R70.H1_H1 ;  /* 0x30000046ff467230 */ /* 0x000fe40000004100 */
[C---:B------:R-:W-:Y:S01]  /*75d0*/  FMUL R28, R38.reuse, R32 ;  /* 0x00000020261c7220 */ /* 0x040fe20000400000 */
[C---:B------:R-:W-:Y:S01]  /*75e0*/  FMUL R29, R38.reuse, R33 ;  /* 0x00000021261d7220 */ /* 0x040fe20000400000 */
[C---:B------:R-:W-:Y:S01]  /*75f0*/  FMUL R3, R38.reuse, R6 ;  /* 0x0000000626037220 */ /* 0x040fe20000400000 */
[C---:B------:R-:W-:Y:S01]  /*7600*/  FMUL R7, R38.reuse, R7 ;  /* 0x0000000726077220 */ /* 0x040fe20000400000 */
[--C-:B------:R-:W-:Y:S02]  /*7610*/  HADD2.F32 R47, -RZ, R48.reuse.H0_H0 ;  /* 0x20000030ff2f7230 */ /* 0x100fe40000004100 */
[C---:B------:R-:W-:Y:S01]  /*7620*/  FMUL R6, R38.reuse, R10 ;  /* 0x0000000a26067220 */ /* 0x040fe20000400000 */
[C---:B------:R-:W-:Y:S01]  /*7630*/  FFMA R3, R41.reuse, R42, R3 ;  /* 0x0000002a29037223 */ /* 0x040fe20000000003 */
[----:B------:R-:W-:Y:S02]  /*7640*/  HADD2.F32 R48, -RZ, R48.H1_H1 ;  /* 0x30000030ff307230 */ /* 0x000fe40000004100 */
[C---:B------:R-:W-:Y:S01]  /*7650*/  FFMA R7, R41.reuse, R44, R7 ;  /* 0x0000002c29077223 */ /* 0x040fe20000000007 */
[C---:B------:R-:W-:Y:S01]  /*7660*/  FFMA R4, R41.reuse, R45, R4 ;  /* 0x0000002d29047223 */ /* 0x040fe20000000004 */
[C---:B------:R-:W-:Y:S01]  /*7670*/  FFMA R5, R41.reuse, R46, R5 ;  /* 0x0000002e29057223 */ /* 0x040fe20000000005 */
[----:B------:R-:W-:Y:S01]  /*7680*/  FFMA R6, R41, R47, R6 ;  /* 0x0000002f29067223 */ /* 0x000fe20000000006 */
[----:B------:R-:W-:Y:S01]  /*7690*/  FMUL R11, R38, R11 ;  /* 0x0000000b260b7220 */ /* 0x000fe20000400000 */
[----:B------:R-:W-:Y:S01]  /*76a0*/  F2FP.F16.E5M2.UNPACK_B R40, R79.H1 ;  /* 0x0000004fff28723e */ /* 0x000fe200030004ff */
[--C-:B------:R-:W-:Y:S01]  /*76b0*/  HADD2.F32 R51, -RZ, R52.reuse.H0_H0 ;  /* 0x20000034ff337230 */ /* 0x100fe20000004100 */
[----:B-1----:R-:W-:Y:S01]  /*76c0*/  F2FP.SATFINITE.E5M2.F32.PACK_AB_MERGE_C R105, R7, R3, RZ ;  /* 0x000000030769723e */ /* 0x002fe200048060ff */
[C---:B------:R-:W-:Y:S01]  /*76d0*/  FFMA R11, R41.reuse, R48, R11 ;  /* 0x00000030290b7223 */ /* 0x040fe2000000000b */
[C---:B------:R-:W-:Y:S01]  /*76e0*/  FFMA R8, R41.reuse, R49, R8 ;  /* 0x0000003129087223 */ /* 0x040fe20000000008 */
[----:B------:R-:W-:Y:S01]  /*76f0*/  FFMA R9, R41, R50, R9 ;  /* 0x0000003229097223 */ /* 0x000fe20000000009 */
[----:B------:R-:W-:Y:S01]  /*7700*/  F2FP.SATFINITE.E5M2.F32.PACK_AB_MERGE_C R104, R2, R0, R105 ;  /* 0x000000000268723e */ /* 0x000fe20004806069 */
[----:B------:R-:W-:Y:S01]  /*7710*/  HADD2.F32 R52, -RZ, R52.H1_H1 ;  /* 0x30000034ff347230 */ /* 0x000fe20000004100 */
[----:B------:R-:W-:Y:S01]  /*7720*/  F2FP.SATFINITE.E5M2.F32.PACK_AB_MERGE_C R106, R11, R6, RZ ;  /* 0x000000060b6a723e */ /* 0x000fe200048060ff */
[C---:B------:R-:W-:Y:S01]  /*7730*/  FMUL R10, R38.reuse, R14 ;  /* 0x0000000e260a7220 */ /* 0x040fe20000400000 */
[C---:B------:R-:W-:Y:S01]  /*7740*/  FMUL R15, R38.reuse, R15 ;  /* 0x0000000f260f7220 */ /* 0x040fe20000400000 */
[--C-:B------:R-:W-:Y:S01]  /*7750*/  HADD2.F32 R55, -RZ, R56.reuse.H0_H0 ;  /* 0x20000038ff377230 */ /* 0x100fe20000004100 */
[----:B------:R-:W-:Y:S01]  /*7760*/  F2FP.SATFINITE.E5M2.F32.PACK_AB_MERGE_C R105, R5, R4, R106 ;  /* 0x000000040569723e */ /* 0x000fe2000480606a */
[C---:B------:R-:W-:Y:S01]  /*7770*/  FFMA R10, R41.reuse, R51, R10 ;  /* 0x00000033290a7223 */ /* 0x040fe2000000000a */
[C---:B------:R-:W-:Y:S01]  /*7780*/  FFMA R15, R41.reuse, R52, R15 ;  /* 0x00000034290f7223 */ /* 0x040fe2000000000f */
[C---:B------:R-:W-:Y:S01]  /*7790*/  FFMA R12, R41.reuse, R53, R12 ;  /* 0x00000035290c7223 */ /* 0x040fe2000000000c */
[C---:B------:R-:W-:Y:S01]  /*77a0*/  FFMA R13, R41.reuse, R54, R13 ;  /* 0x00000036290d7223 */ /* 0x040fe2000000000d */
[----:B------:R-:W-:Y:S02]  /*77b0*/  HADD2.F32 R56, -RZ, R56.H1_H1 ;  /* 0x30000038ff387230 */ /* 0x000fe40000004100 */
[C---:B------:R-:W-:Y:S01]  /*77c0*/  FMUL R14, R38.reuse, R18 ;  /* 0x00000012260e7220 */ /* 0x040fe20000400000 */
[C---:B------:R-:W-:Y:S01]  /*77d0*/  FMUL R19, R38.reuse, R19 ;  /* 0x0000001326137220 */ /* 0x040fe20000400000 */
[--C-:B------:R-:W-:Y:S02]  /*77e0*/  HADD2.F32 R59, -RZ, R60.reuse.H0_H0 ;  /* 0x2000003cff3b7230 */ /* 0x100fe40000004100 */
[C---:B------:R-:W-:Y:S01]  /*77f0*/  FMUL R18, R38.reuse, R22 ;  /* 0x0000001626127220 */ /* 0x040fe20000400000 */
[C---:B------:R-:W-:Y:S01]  /*7800*/  FFMA R14, R41.reuse, R55, R14 ;  /* 0x00000037290e7223 */ /* 0x040fe2000000000e */
[----:B------:R-:W-:Y:S02]  /*7810*/  HADD2.F32 R60, -RZ, R60.H1_H1 ;  /* 0x3000003cff3c7230 */ /* 0x000fe40000004100 */
        /* <DEDUP_REMOVED lines=8> */
[C---:B------:R-:W-:Y:S01]  /*78a0*/  FFMA R23, R41.reuse, R60, R23 ;  /* 0x0000003c29177223 */ /* 0x040fe20000000017 */
[C---:B------:R-:W-:Y:S01]  /*78b0*/  FMUL R27, R38.reuse, R27 ;  /* 0x0000001b261b7220 */ /* 0x040fe20000400000 */
[C---:B------:R-:W-:Y:S01]  /*78c0*/  FFMA R20, R41.reuse, R61, R20 ;  /* 0x0000003d29147223 */ /* 0x040fe20000000014 */
[C---:B------:R-:W-:Y:S01]  /*78d0*/  FFMA R21, R41.reuse, R62, R21 ;  /* 0x0000003e29157223 */ /* 0x040fe20000000015 */
[--C-:B------:R-:W-:Y:S02]  /*78e0*/  HADD2.F32 R67, -RZ, R68.reuse.H0_H0 ;  /* 0x20000044ff437230 */ /* 0x100fe40000004100 */
[----:B------:R-:W-:Y:S01]  /*78f0*/  FFMA R22, R41, R63, R22 ;  /* 0x0000003f29167223 */ /* 0x000fe20000000016 */
[----:B------:R-:W-:Y:S02]  /*7900*/  HADD2.F32 R68, -RZ, R68.H1_H1 ;  /* 0x30000044ff447230 */ /* 0x000fe40000004100 */
[C---:B------:R-:W-:Y:S01]  /*7910*/  FMUL R26, R38.reuse, R30 ;  /* 0x0000001e261a7220 */ /* 0x040fe20000400000 */
[----:B------:R-:W-:Y:S01]  /*7920*/  F2FP.SATFINITE.E5M2.F32.PACK_AB_MERGE_C R107, R15, R10, RZ ;  /* 0x0000000a0f6b723e */ /* 0x000fe200048060ff */
        /* <DEDUP_REMOVED lines=8> */
[----:B------:R-:W-:Y:S01]  /*79b0*/  F2FP.SATFINITE.E5M2.F32.PACK_AB_MERGE_C R106, R9, R8, R107 ;  /* 0x00000008096a723e */ /* 0x000fe2000480606b */
[----:B------:R-:W-:Y:S01]  /*79c0*/  FFMA R31, R41, R68, R31 ;  /* 0x00000044291f7223 */ /* 0x000fe2000000001f */
[----:B------:R-:W-:Y:S01]  /*79d0*/  FMUL R35, R38, R35 ;  /* 0x0000002326237220 */ /* 0x000fe20000400000 */
[----:B------:R-:W-:Y:S01]  /*79e0*/  F2FP.SATFINITE.E5M2.F32.PACK_AB_MERGE_C R107, R19, R14, RZ ;  /* 0x0000000e136b723e */ /* 0x000fe200048060ff */
[C---:B------:R-:W-:Y:S01]  /*79f0*/  FFMA R28, R41.reuse, R69, R28 ;  /* 0x00000045291c7223 */ /* 0x040fe2000000001c */
[C---:B------:R-:W-:Y:S01]  /*7a00*/  FFMA R29, R41.reuse, R70, R29 ;  /* 0x00000046291d7223 */ /* 0x040fe2000000001d */
[C---:B------:R-:W-:Y:S01]  /*7a10*/  FFMA R30, R41.reuse, R43, R30 ;  /* 0x0000002b291e7223 */ /* 0x040fe2000000001e */
[----:B------:R-:W-:Y:S01]  /*7a20*/  FFMA R35, R41, R40, R35 ;  /* 0x0000002829237223 */ /* 0x000fe20000000023 */
        /* <DEDUP_REMOVED lines=21> */
[----:B------:R-:W-:Y:S02]  /*7b80*/  UIADD3 UR4, UP0, UPT, UR62, 0x680, URZ ;  /* 0x000006803e047890 */ /* 0x000fe4000ff1e0ff */
[----:B------:R-:W-:Y:S02]  /*7b90*/  UIADD3 UR9, UPT, UPT, UR49, 0x40, URZ ;  /* 0x0000004031097890 */ /* 0x000fe4000fffe0ff */
[----:B------:R-:W-:Y:S02]  /*7ba0*/  UIADD3 UR8, UPT, UPT, UR44, 0x5200, URZ ;  /* 0x000052002c087890 */ /* 0x000fe4000fffe0ff */
[----:B------:R-:W-:Y:S01]  /*7bb0*/  UIADD3.X UR5, UPT, UPT, URZ, UR63, URZ, UP0, !UPT ;  /* 0x0000003fff057290 */ /* 0x000fe200087fe4ff */
[----:B------:R-:W-:Y:S01]  /*7bc0*/  UMOV UR10, UR50 ;  /* 0x00000032000a7c82 */ /* 0x000fe20008000000 */
[----:B------:R-:W-:Y:S07]  /*7bd0*/  UMOV UR11, UR36 ;  /* 0x00000024000b7c82 */ /* 0x000fee0008000000 */
[----:B------:R2:W-:Y:S01]  /*7be0*/  UTMASTG.3D [UR8], [UR4] ;  /* 0x00000008040073b5 */ /* 0x0005e20008010000 */
[----:B------:R0:W-:Y:S01]  /*7bf0*/  UTMACMDFLUSH ;  /* 0x00000000000079b7 */ /* 0x0001e20000000000 */
[----:B--2---:R-:W-:Y:S04]  /*7c00*/  DEPBAR.LE SB0, 0x1 ;  /* 0x000080400000791a */ /* 0x004fe80000000000 */
.L_x_115:
[----:B------:R-:W-:Y:S05]  /*7c10*/  BSYNC.RECONVERGENT B0 ;  /* 0x0000000000007941 */ /* 0x000fea0003800200 */
.L_x_114:
        /* <DEDUP_REMOVED lines=16> */
.L_x_119:
[----:B------:R-:W-:Y:S05]  /*7d20*/  BSYNC B0 ;  /* 0x0000000000007941 */ /* 0x000fea0003800000 */
.L_x_118:
        /* <DEDUP_REMOVED lines=17> */
.L_x_117:
[----:B------:R-:W-:Y:S05]  /*7e40*/  BSYNC B1 ;  /* 0x0000000000017941 */ /* 0x000fea0003800000 */
.L_x_116:
        /* <DEDUP_REMOVED lines=21> */
.L_x_121:
        /* <DEDUP_REMOVED lines=18> */
[----:B------:R-:W-:Y:S01]  /*80c0*/  ISETP.NE.AND P6, PT, R102, RZ, PT ;  /* 0x000000ff6600720c */ /* 0x000fe20003fc5270 */
[--C-:B------:R-:W-:Y:S01]  /*80d0*/  HADD2.F32 R49, -RZ, R50.reuse.H0_H0 ;  /* 0x20000032ff317230 */ /* 0x100fe20000004100 */
[----:B----4-:R-:W-:Y:S01]  /*80e0*/  F2FP.F16.E5M2.UNPACK_B R58, R76 ;  /* 0x0000004cff3a723e */ /* 0x010fe200020004ff */
[----:B------:R-:W-:Y:S01]  /*80f0*/  HADD2.F32 R50, -RZ, R50.H1_H1 ;  /* 0x30000032ff327230 */ /* 0x000fe20000004100 */
[----:B------:R-:W-:Y:S01]  /*8100*/  F2FP.F16.E5M2.UNPACK_B R62, R77 ;  /* 0x0000004dff3e723e */ /* 0x000fe200020004ff */
[--C-:B------:R-:W-:Y:S01]  /*8110*/  HADD2.F32 R53, -RZ, R54.reuse.H0_H0 ;  /* 0x20000036ff357230 */ /* 0x100fe20000004100 */
[----:B------:R-:W-:Y:S01]  /*8120*/  F2FP.F16.E5M2.UNPACK_B R66, R78 ;  /* 0x0000004eff42723e */ /* 0x000fe200020004ff */
[----:B------:R-:W-:Y:S01]  /*8130*/  HADD2.F32 R54, -RZ, R54.H1_H1 ;  /* 0x30000036ff367230 */ /* 0x000fe20000004100 */
[----:B------:R-:W-:Y:S01]  /*8140*/  F2FP.F16.E5M2.UNPACK_B R70, R79 ;  /* 0x0000004fff46723e */ /* 0x000fe200020004ff */
[--C-:B------:R-:W-:Y:S01]  /*8150*/  HADD2.F32 R57, -RZ, R58.reuse.H0_H0 ;  /* 0x2000003aff397230 */ /* 0x100fe20000004100 */
[----:B------:R-:W-:Y:S01]  /*8160*/  F2FP.F16.E5M2.UNPACK_B R56, R75.H1 ;  /* 0x0000004bff38723e */ /* 0x000fe200030004ff */
[----:B------:R-:W-:Y:S01]  /*8170*/  HADD2.F32 R58, -RZ, R58.H1_H1 ;  /* 0x3000003aff3a7230 */ /* 0x000fe20000004100 */
[----:B------:R-:W-:Y:S01]  /*8180*/  F2FP.F16.E5M2.UNPACK_B R60, R76.H1 ;  /* 0x0000004cff3c723e */ /* 0x000fe200030004ff */
[--C-:B------:R-:W-:Y:S01]  /*8190*/  HADD2.F32 R61, -RZ, R62.reuse.H0_H0 ;  /* 0x2000003eff3d7230 */ /* 0x100fe20000004100 */
[----:B------:R-:W-:Y:S01]  /*81a0*/  F2FP.F16.E5M2.UNPACK_B R64, R77.H1 ;  /* 0x0000004dff40723e */ /* 0x000fe200030004ff */
[----:B------:R-:W-:Y:S01]  /*81b0*/  HADD2.F32 R62, -RZ, R62.H1_H1 ;  /* 0x3000003eff3e7230 */ /* 0x000fe20000004100 */
[----:B------:R-:W-:Y:S01]  /*81c0*/  F2FP.F16.E5M2.UNPACK_B R68, R78.H1 ;  /* 0x0000004eff44723e */ /* 0x000fe200030004ff */
        /* <DEDUP_REMOVED lines=112> */
[----:B------:R-:W-:Y:S02]  /*88d0*/  UIADD3 UR4, UPT, UPT, UR44, 0x4200, URZ ;  /* 0x000042002c047890 */ /* 0x000fe4000fffe0ff */
[----:B------:R-:W-:Y:S01]  /*88e0*/  UIADD3 UR9, UPT, UPT, UR49, 0x80, URZ ;  /* 0x0000008031097890 */ /* 0x000fe2000fffe0ff */
[----:B------:R-:W-:Y:S01]  /*88f0*/  UMOV UR10, UR50 ;  /* 0x00000032000a7c82 */ /* 0x000fe20008000000 */
[----:B------:R-:W-:Y:S02]  /*8900*/  UMOV UR11, UR36 ;  /* 0x00000024000b7c82 */ /* 0x000fe40008000000 */
        /* <DEDUP_REMOVED lines=8> */
.L_x_123:
[----:B------:R-:W-:Y:S05]  /*8990*/  BSYNC.RECONVERGENT B0 ;  /* 0x0000000000007941 */ /* 0x000fea0003800200 */
.L_x_122:
        /* <DEDUP_REMOVED lines=16> */
.L_x_127:
[----:B------:R-:W-:Y:S05]  /*8aa0*/  BSYNC B0 ;  /* 0x0000000000007941 */ /* 0x000fea0003800000 */
.L_x_126:
        /* <DEDUP_REMOVED lines=17> */
.L_x_125:
[----:B------:R-:W-:Y:S05]  /*8bc0*/  BSYNC B1 ;  /* 0x0000000000017941 */ /* 0x000fea0003800000 */
.L_x_124:
        /* <DEDUP_REMOVED lines=21> */
.L_x_129:
[----:B------:R-:W-:Y:S01]  /*8d20*/  ISETP.NE.AND P0, PT, R97, RZ, PT ;  /* 0x000000ff6100720c */ /* 0x000fe20003f05270 */
[----:B------:R-:W-:Y:S05]  /*8d30*/  WARPSYNC.ALL ;  /* 0x0000000000007948 */ /* 0x000fea0003800000 */
[----:B------:R-:W-:Y:S01]  /*8d40*/  R2UR UR4, R39 ;  /* 0x00000000270472ca */ /* 0x000fe200000e0000 */
[----:B------:R-:W2:Y:S01]  /*8d50*/  S2UR UR6, SR_CgaCtaId ;  /* 0x00000000000679c3 */ /* 0x000ea20000008800 */
[-C--:B------:R-:W-:Y:S01]  /*8d60*/  F2FP.F16.E5M2.UNPACK_B R42, R72.reuse ;  /* 0x00000048ff2a723e */ /* 0x080fe200020004ff */
[----:B------:R-:W-:Y:S01]  /*8d70*/  BSSY.RECONVERGENT B0, `(.L_x_130) ;  /* 0x000009b000007945 */ /* 0x000fe20003800200 */
[----:B------:R-:W-:Y:S02]  /*8d80*/  F2FP.F16.E5M2.UNPACK_B R72, R72.H1 ;  /* 0x00000048ff48723e */ /* 0x000fe400030004ff */
[-C--:B------:R-:W-:Y:S01]  /*8d90*/  F2FP.F16.E5M2.UNPACK_B R46, R73.reuse ;  /* 0x00000049ff2e723e */ /* 0x080fe200020004ff */
[--C-:B------:R-:W-:Y:S01]  /*8da0*/  HADD2.F32 R40, -RZ, R42.reuse.H0_H0 ;  /* 0x2000002aff287230 */ /* 0x100fe20000004100 */
[----:B------:R-:W-:Y:S01]  /*8db0*/  F2FP.F16.E5M2.UNPACK_B R73, R73.H1 ;  /* 0x00000049ff49723e */ /* 0x000fe200030004ff */
[----:B------:R-:W-:Y:S01]  /*8dc0*/  HADD2.F32 R42, -RZ, R42.H1_H1 ;  /* 0x3000002aff2a7230 */ /* 0x000fe20000004100 */
[-C--:B------:R-:W-:Y:S01]  /*8dd0*/  F2FP.F16.E5M2.UNPACK_B R50, R74.reuse ;  /* 0x0000004aff32723e */ /* 0x080fe200020004ff */
[----:B------:R-:W-:Y:S01]  /*8de0*/  HADD2.F32 R43, -RZ, R72.H0_H0 ;  /* 0x20000048ff2b7230 */ /* 0x000fe20000004100 */
[----:B------:R-:W-:Y:S01]  /*8df0*/  F2FP.F16.E5M2.UNPACK_B R74, R74.H1 ;  /* 0x0000004aff4a723e */ /* 0x000fe200030004ff */
[----:B------:R-:W-:Y:S01]  /*8e00*/  LDTM.16dp32bit_t0_t15.x32 R4, tmem[UR4+0xc0] ;  /* 0x0000c004000479ee */ /* 0x000fe20008a80000 */
[----:B------:R-:W3:Y:S01]  /*8e10*/  LDTM.16dp32bit_t16_t31.x32 R4, tmem[UR4+0xe0] ;  /* 0x0000e004000479ee */ /* 0x000ee20008aa0000 */
[----:B------:R-:W-:Y:S01]  /*8e20*/  NOP ;  /* 0x0000000000007918 */ /* 0x000fe20000000000 */
[--C-:B------:R-:W-:Y:S01]  /*8e30*/  HADD2.F32 R45, -RZ, R46.reuse.H0_H0 ;  /* 0x2000002eff2d7230 */ /* 0x100fe20000004100 */
[----:B------:R-:W-:Y:S01]  /*8e40*/  R2UR UR5, R71 ;  /* 0x00000000470572ca */ /* 0x000fe200000e0000 */
[----:B------:R-:W-:Y:S01]  /*8e50*/  HADD2.F32 R46, -RZ, R46.H1_H1 ;  /* 0x3000002eff2e7230 */ /* 0x000fe20000004100 */
[----:B------:R-:W-:Y:S01]  /*8e60*/  F2FP.F16.E5M2.UNPACK_B R54, R75 ;  /* 0x0000004bff36723e */ /* 0x000fe200020004ff */
        /* <DEDUP_REMOVED lines=10> */
[----:B------:R-:W-:Y:S01]  /*8f10*/  UIADD3 UR4, UPT, UPT, UR5, 0xe0, URZ ;  /* 0x000000e005047890 */ /* 0x000fe2000fffe0ff */
[----:B------:R-:W-:Y:S01]  /*8f20*/  HADD2.F32 R59, -RZ, R58.H1_H1 ;  /* 0x3000003aff3b7230 */ /* 0x000fe20000004100 */
[----:B------:R-:W-:Y:S01]  /*8f30*/  F2FP.F16.E5M2.UNPACK_B R76, R76.H1 ;  /* 0x0000004cff4c723e */ /* 0x000fe200030004ff */
[--C-:B------:R-:W-:Y:S01]  /*8f40*/  HADD2.F32 R60, -RZ, R62.reuse.H0_H0 ;  /* 0x2000003eff3c7230 */ /* 0x100fe20000004100 */
[----:B------:R-:W-:Y:S01]  /*8f50*/  F2FP.F16.E5M2.UNPACK_B R77, R77.H1 ;  /* 0x0000004dff4d723e */ /* 0x000fe200030004ff */
[----:B------:R-:W-:Y:S01]  /*8f60*/  HADD2.F32 R63, -RZ, R62.H1_H1 ;  /* 0x3000003eff3f7230 */ /* 0x000fe20000004100 */
[----:B------:R-:W-:Y:S01]  /*8f70*/  F2FP.F16.E5M2.UNPACK_B R78, R78.H1 ;  /* 0x0000004eff4e723e */ /* 0x000fe200030004ff */
[--C-:B------:R-:W-:Y:S01]  /*8f80*/  HADD2.F32 R64, -RZ, R66.reuse.H0_H0 ;  /* 0x20000042ff407230 */ /* 0x100fe20000004100 */
[----:B--2---:R-:W-:Y:S01]  /*8f90*/  UPRMT UR4, UR6, 0x654, UR4 ;  /* 0x0000065406047896 */ /* 0x004fe20008000004 */
        /* <DEDUP_REMOVED lines=8> */
[----:B------:R-:W-:Y:S01]  /*9020*/  SYNCS.ARRIVE.TRANS64.RED.A1T0 RZ, [UR4], RZ ;  /* 0x000000ffffff79a7 */ /* 0x000fe20008100404 */
[C---:B------:R-:W-:Y:S01]  /*9030*/  FMUL R16, R38.reuse, R16 ;  /* 0x0000001026107220 */ /* 0x040fe20000400000 */
[C---:B------:R-:W-:Y:S01]  /*9040*/  FMUL R17, R38.reuse, R17 ;  /* 0x0000001126117220 */ /* 0x040fe20000400000 */
[C---:B------:R-:W-:Y:S01]  /*9050*/  FMUL R0, R38.reuse, R20 ;  /* 0x0000001426007220 */ /* 0x040fe20000400000 */
[C---:B------:R-:W-:Y:S01]  /*9060*/  FMUL R2, R38.reuse, R21 ;  /* 0x0000001526027220 */ /* 0x040fe20000400000 */
[C---:B------:R-:W-:Y:S01]  /*9070*/  FMUL R20, R38.reuse, R25 ;  /* 0x0000001926147220 */ /* 0x040fe20000400000 */
[----:B------:R-:W-:Y:S02]  /*9080*/  HADD2.F32 R67, -RZ, R66.H1_H1 ;  /* 0x30000042ff437230 */ /* 0x000fe40000004100 */
[C---:B------:R-:W-:Y:S01]  /*9090*/  FMUL R6, R38.reuse, R6 ;  /* 0x0000000626067220 */ /* 0x040fe20000400000 */
[----:B------:R-:W-:Y:S02]  /*90a0*/  HADD2.F32 R44, -RZ, R72.H1_H1 ;  /* 0x30000048ff2c7230 */ /* 0x000fe40000004100 */
[C---:B------:R-:W-:Y:S01]  /*90b0*/  FMUL R7, R38.reuse, R7 ;  /* 0x0000000726077220 */ /* 0x040fe20000400000 */
[--C-:B------:R-:W-:Y:S02]  /*90c0*/  HADD2.F32 R47, -RZ, R73.reuse.H0_H0 ;  /* 0x20000049ff2f7230 */ /* 0x100fe40000004100 */
[C---:B------:R-:W-:Y:S01]  /*90d0*/  FFMA R6, R41.reuse, R43, R6 ;  /* 0x0000002b29067223 */ /* 0x040fe20000000006 */
[--C-:B------:R-:W-:Y:S02]  /*90e0*/  HADD2.F32 R40, -RZ, R68.reuse.H0_H0 ;  /* 0x20000044ff287230 */ /* 0x100fe40000004100 */
[C---:B------:R-:W-:Y:S01]  /*90f0*/  FFMA R7, R41.reuse, R44, R7 ;  /* 0x0000002c29077223 */ /* 0x040fe20000000007 */
[C---:B------:R-:W-:Y:S01]  /*9100*/  FFMA R8, R41.reuse, R45, R8 ;  /* 0x0000002d29087223 */ /* 0x040fe20000000008 */
[----:B------:R-:W-:Y:S01]  /*9110*/  FFMA R9, R41, R46, R9 ;  /* 0x0000002e29097223 */ /* 0x000fe20000000009 */
[----:B------:R-:W-:Y:S02]  /*9120*/  HADD2.F32 R43, -RZ, R68.H1_H1 ;  /* 0x30000044ff2b7230 */ /* 0x000fe40000004100 */
[C---:B------:R-:W-:Y:S01]  /*9130*/  FMUL R10, R38.reuse, R10 ;  /* 0x0000000a260a7220 */ /* 0x040fe20000400000 */
[----:B------:R-:W-:Y:S01]  /*9140*/  HADD2.F32 R48, -RZ, R73.H1_H1 ;  /* 0x30000049ff307230 */ /* 0x000fe20000004100 */
[----:B------:R-:W-:Y:S01]  /*9150*/  F2FP.SATFINITE.E5M2.F32.PACK_AB_MERGE_C R100, R7, R6, RZ ;  /* 0x000000060764723e */ /* 0x000fe200048060ff */
[C---:B------:R-:W-:Y:S01]  /*9160*/  FMUL R7, R38.reuse, R24 ;  /* 0x0000001826077220 */ /* 0x040fe20000400000 */
[----:B------:R-:W-:Y:S01]  /*9170*/  FFMA R10, R41, R47, R10 ;  /* 0x0000002f290a7223 */ /* 0x000fe2000000000a */
[C---:B------:R-:W-:Y:S01]  /*9180*/  FMUL R24, R38.reuse, R29 ;  /* 0x0000001d26187220 */ /* 0x040fe20000400000 */
[----:B------:R-:W-:Y:S01]  /*9190*/  F2FP.SATFINITE.E5M2.F32.PACK_AB_MERGE_C R100, R5, R4, R100 ;  /* 0x000000040564723e */ /* 0x000fe20004806064 */
[C---:B------:R-:W-:Y:S01]  /*91a0*/  FMUL R11, R38.reuse, R11 ;  /* 0x0000000b260b7220 */ /* 0x040fe20000400000 */
[--C-:B------:R-:W-:Y:S02]  /*91b0*/  HADD2.F32 R51, -RZ, R74.reuse.H0_H0 ;  /* 0x2000004aff337230 */ /* 0x100fe40000004100 */
[C---:B------:R-:W-:Y:S01]  /*91c0*/  FMUL R14, R38.reuse, R14 ;  /* 0x0000000e260e7220 */ /* 0x040fe20000400000 */
[----:B------:R-:W-:Y:S02]  /*91d0*/  HADD2.F32 R52, -RZ, R74.H1_H1 ;  /* 0x3000004aff347230 */ /* 0x000fe40000004100 */
[C---:B------:R-:W-:Y:S01]  /*91e0*/  FFMA R11, R41.reuse, R48, R11 ;  /* 0x00000030290b7223 */ /* 0x040fe2000000000b */
[C---:B------:R-:W-:Y:S01]  /*91f0*/  FFMA R12, R41.reuse, R49, R12 ;  /* 0x00000031290c7223 */ /* 0x040fe2000000000c */
[C---:B------:R-:W-:Y:S01]  /*9200*/  FFMA R13, R41.reuse, R50, R13 ;  /* 0x00000032290d7223 */ /* 0x040fe2000000000d */
[----:B------:R-:W-:Y:S01]  /*9210*/  FFMA R14, R41, R51, R14 ;  /* 0x00000033290e7223 */ /* 0x000fe2000000000e */
[C---:B------:R-:W-:Y:S01]  /*9220*/  FMUL R15, R38.reuse, R15 ;  /* 0x0000000f260f7220 */ /* 0x040fe20000400000 */
[--C-:B------:R-:W-:Y:S01]  /*9230*/  HADD2.F32 R55, -RZ, R75.reuse.H0_H0 ;  /* 0x2000004bff377230 */ /* 0x100fe20000004100 */
[----:B------:R-:W-:Y:S01]  /*9240*/  F2FP.SATFINITE.E5M2.F32.PACK_AB_MERGE_C R101, R11, R10, RZ ;  /* 0x0000000a0b65723e */ /* 0x000fe200048060ff */
[----:B------:R-:W-:Y:S02]  /*9250*/  HADD2.F32 R56, -RZ, R75.H1_H1 ;  /* 0x3000004bff387230 */ /* 0x000fe40000004100 */
[C---:B------:R-:W-:Y:S01]  /*9260*/  FFMA R15, R41.reuse, R52, R15 ;  /* 0x00000034290f7223 */ /* 0x040fe2000000000f */
[----:B------:R-:W-:Y:S01]  /*9270*/  FFMA R16, R41, R53, R16 ;  /* 0x0000003529107223 */ /* 0x000fe20000000010 */
[----:B------:R-:W-:Y:S01]  /*9280*/  F2FP.SATFINITE.E5M2.F32.PACK_AB_MERGE_C R101, R9, R8, R101 ;  /* 0x000000080965723e */ /* 0x000fe20004806065 */
[----:B------:R-:W-:Y:S01]  /*9290*/  FFMA R17, R41, R54, R17 ;  /* 0x0000003629117223 */ /* 0x000fe20000000011 */
[C---:B------:R-:W-:Y:S01]  /*92a0*/  FMUL R18, R38.reuse, R18 ;  /* 0x0000001226127220 */ /* 0x040fe20000400000 */
[----:B------:R-:W-:Y:S01]  /*92b0*/  F2FP.SATFINITE.E5M2.F32.PACK_AB_MERGE_C R102, R15, R14, RZ ;  /* 0x0000000e0f66723e */ /* 0x000fe200048060ff */
[C---:B------:R-:W-:Y:S01]  /*92c0*/  FMUL R19, R38.reuse, R19 ;  /* 0x0000001326137220 */ /* 0x040fe20000400000 */
[--C-:B------:R-:W-:Y:S02]  /*92d0*/  HADD2.F32 R58, -RZ, R76.reuse.H0_H0 ;  /* 0x2000004cff3a7230 */ /* 0x100fe40000004100 */
[----:B------:R-:W-:Y:S01]  /*92e0*/  FFMA R18, R41, R55, R18 ;  /* 0x0000003729127223 */ /* 0x000fe20000000012 */
[----:B------:R-:W-:Y:S01]  /*92f0*/  F2FP.SATFINITE.E5M2.F32.PACK_AB_MERGE_C R102, R13, R12, R102 ;  /* 0x0000000c0d66723e */ /* 0x000fe20004806066 */
[C---:B------:R-:W-:Y:S01]  /*9300*/  FFMA R19, R41.reuse, R56, R19 ;  /* 0x0000003829137223 */ /* 0x040fe20000000013 */
[----:B------:R-:W-:Y:S02]  /*9310*/  HADD2.F32 R61, -RZ, R76.H1_H1 ;  /* 0x3000004cff3d7230 */ /* 0x000fe40000004100 */
[C---:B------:R-:W-:Y:S01]  /*9320*/  FMUL R3, R38.reuse, R22 ;  /* 0x0000001626037220 */ /* 0x040fe20000400000 */
        /* <DEDUP_REMOVED lines=10> */
[C---:B------:R-:W-:Y:S01]  /*93d0*/  FMUL R23, R38.reuse, R28 ;  /* 0x0000001c26177220 */ /* 0x040fe20000400000 */
[----:B------:R-:W-:Y:S01]  /*93e0*/  F2FP.F16.E5M2.UNPACK_B R79, R79.H1 ;  /* 0x0000004fff4f723e */ /* 0x000fe200030004ff */
        /* <DEDUP_REMOVED lines=9> */
[C---:B------:R-:W-:Y:S01]  /*9480*/  FFMA R24, R41.reuse, R67, R24 ;  /* 0x0000004329187223 */ /* 0x040fe20000000018 */
[C---:B------:R-:W-:Y:S01]  /*9490*/  FMUL R28, R38.reuse, R33 ;  /* 0x00000021261c7220 */ /* 0x040fe20000400000 */
[--C-:B------:R-:W-:Y:S02]  /*94a0*/  HADD2.F32 R42, -RZ, R79.reuse.H0_H0 ;  /* 0x2000004fff2a7230 */ /* 0x100fe40000004100 */
[C---:B------:R-:W-:Y:S01]  /*94b0*/  FFMA R25, R41.reuse, R66, R25 ;  /* 0x0000004229197223 */ /* 0x040fe20000000019 */
[----:B------:R-:W-:Y:S02]  /*94c0*/  HADD2.F32 R71, -RZ, R79.H1_H1 ;  /* 0x3000004fff477230 */ /* 0x000fe40000004100 */
[C---:B------:R-:W-:Y:S01]  /*94d0*/  FMUL R29, R38.reuse, R34 ;  /* 0x00000022261d7220 */ /* 0x040fe20000400000 */
        /* <DEDUP_REMOVED lines=9> */
[----:B-1----:R-:W-:Y:S01]  /*9570*/  F2FP.SATFINITE.E5M2.F32.PACK_AB_MERGE_C R105, R22, R21, RZ ;  /* 0x000000151669723e */ /* 0x002fe200048060ff */
[----:B------:R1:W-:Y:S01]  /*9580*/  STS.128 [R84+UR44+0x5200], R100 ;  /* 0x0052006454007988 */ /* 0x0003e20008000c2c */
[----:B------:R-:W-:Y:S02]  /*9590*/  F2FP.SATFINITE.E5M2.F32.PACK_AB_MERGE_C R64, R26, R25, RZ ;  /* 0x000000191a40723e */ /* 0x000fe400048060ff */
[----:B------:R-:W-:Y:S02]  /*95a0*/  F2FP.SATFINITE.E5M2.F32.PACK_AB_MERGE_C R67, R30, R29, RZ ;  /* 0x0000001d1e43723e */ /* 0x000fe400048060ff */
[----:B------:R-:W-:Y:S02]  /*95b0*/  F2FP.SATFINITE.E5M2.F32.PACK_AB_MERGE_C R104, R2, R0, R3 ;  /* 0x000000000268723e */ /* 0x000fe40004806003 */
[----:B------:R-:W-:Y:S02]  /*95c0*/  F2FP.SATFINITE.E5M2.F32.PACK_AB_MERGE_C R105, R20, R7, R105 ;  /* 0x000000071469723e */ /* 0x000fe40004806069 */
[----:B------:R-:W-:Y:S02]  /*95d0*/  F2FP.SATFINITE.E5M2.F32.PACK_AB_MERGE_C R106, R24, R23, R64 ;  /* 0x00000017186a723e */ /* 0x000fe40004806040 */
[----:B------:R-:W-:Y:S02]  /*95e0*/  F2FP.SATFINITE.E5M2.F32.PACK_AB_MERGE_C R107, R28, R27, R67 ;  /* 0x0000001b1c6b723e */ /* 0x000fe40004806043 */
[----:B------:R-:W-:Y:S03]  /*95f0*/  IADD3 R36, PT, PT, R36, 0x1, RZ ;  /* 0x0000000124247810 */ /* 0x000fe60007ffe0ff */
        /* <DEDUP_REMOVED lines=18> */
.L_x_131:
[----:B------:R-:W-:Y:S05]  /*9720*/  BSYNC.RECONVERGENT B0 ;  /* 0x0000000000007941 */ /* 0x000fea0003800200 */
.L_x_130:
[----:B------:R-:W-:Y:S01]  /*9730*/  R2UR UR4, R87 ;  /* 0x00000000570472ca */ /* 0x000fe200000e0000 */
[----:B------:R-:W-:Y:S01]  /*9740*/  BAR.SYNC.DEFER_BLOCKING 0x1, 0x80 ;  /* 0x0042000000007b1d */ /* 0x000fe20000010000 */
[C---:B------:R-:W-:Y:S01]  /*9750*/  ISETP.NE.AND P0, PT, R89.reuse, 0x2, PT ;  /* 0x000000025900780c */ /* 0x040fe20003f05270 */
[----:B------:R-:W-:Y:S01]  /*9760*/  UISETP.NE.AND UP0, UPT, UR45, URZ, UPT ;  /* 0x000000ff2d00728c */ /* 0x000fe2000bf05270 */
[----:B------:R-:W-:Y:S01]  /*9770*/  ISETP.NE.AND P1, PT, R36, 0x4, PT ;  /* 0x000000042400780c */ /* 0x000fe20003f25270 */
[----:B------:R-:W-:Y:S01]  /*9780*/  UIADD3 UR31, UPT, UPT, UR37, UR59, URZ ;  /* 0x0000003b251f7290 */ /* 0x000fe2000fffe0ff */
[----:B------:R-:W-:Y:S02]  /*9790*/  SEL R5, RZ, 0x1, P0 ;  /* 0x00000001ff057807 */ /* 0x000fe40000000000 */
[----:B------:R-:W-:Y:S02]  /*97a0*/  SEL R3, RZ, 0x1, P1 ;  /* 0x00000001ff037807 */ /* 0x000fe40000800000 */
[----:B------:R-:W-:Y:S02]  /*97b0*/  LOP3.LUT R92, R92, R5, RZ, 0x3c, !PT ;  /* 0x000000055c5c7212 */ /* 0x000fe400078e3cff */
[----:B------:R-:W-:Y:S01]  /*97c0*/  LOP3.LUT R94, R94, R3, RZ, 0x3c, !PT ;  /* 0x000000035e5e7212 */ /* 0x000fe200078e3cff */
[----:B------:R-:W-:Y:S01]  /*97d0*/  UIADD3 UR30, UPT, UPT, UR38, UR4, URZ ;  /* 0x00000004261e7290 */ /* 0x000fe2000fffe0ff */
[----:B------:R-:W-:Y:S02]  /*97e0*/  SEL R89, R89, RZ, P0 ;  /* 0x000000ff59597207 */ /* 0x000fe40000000000 */
[----:B------:R-:W-:Y:S01]  /*97f0*/  SEL R36, R36, RZ, P1 ;  /* 0x000000ff24247207 */ /* 0x000fe20000800000 */
[----:B------:R-:W-:Y:S01]  /*9800*/  UMOV UR36, UR58 ;  /* 0x0000003a00247c82 */ /* 0x000fe20008000000 */
[----:B------:R-:W-:Y:S07]  /*9810*/  BRA.U UP0, `(.L_x_132) ;  /* 0xffffffb900e07547 */ /* 0x000fee000b83ffff */
[----:B------:R-:W-:Y:S05]  /*9820*/  EXIT ;  /* 0x000000000000794d */ /* 0x000fea0003800000 */
.L_x_24:
[----:B-1----:R1:W3:Y:S02]  /*9830*/  SYNCS.PHASECHK.TRANS64.TRYWAIT P0, [R0+URZ+0x110], R3 ;  /* 0x00011003000075a7 */ /* 0x0022e400080011ff */
[----:B---3--:R-:W-:Y:S05]  /*9840*/  @!P0 NANOSLEEP.SYNCS 0x989680 ;  /* 0x009896800000895d */ /* 0x008fea0003900000 */
[----:B------:R-:W3:Y:S02]  /*9850*/  @!P0 SYNCS.PHASECHK.TRANS64 P0, [R0+URZ+0x110], R3 ;  /* 0x00011003000085a7 */ /* 0x000ee400080010ff */
[----:B---3--:R-:W-:Y:S05]  /*9860*/  @!P0 BRA `(.L_x_24) ;  /* 0xfffffffc00f08947 */ /* 0x008fea000383ffff */
[----:B------:R-:W-:Y:S05]  /*9870*/  BRA `(.L_x_133) ;  /* 0xffffff8000107947 */ /* 0x000fea000383ffff */
.L_x_27:
[----:B-1----:R-:W-:-:S07]  /*9880*/  MOV R0, UR33 ;  /* 0x0000002100007c02 */ /* 0x002fce0008000f00 */
.L_x_134:
[----:B-1----:R1:W3:Y:S02]  /*9890*/  SYNCS.PHASECHK.TRANS64.TRYWAIT P0, [R0+URZ+0x28], R3 ;  /* 0x00002803000075a7 */ /* 0x0022e400080011ff */
[----:B---3--:R-:W-:Y:S05]  /*98a0*/  @!P0 NANOSLEEP.SYNCS 0x989680 ;  /* 0x009896800000895d */ /* 0x008fea0003900000 */
[----:B------:R-:W3:Y:S02]  /*98b0*/  @!P0 SYNCS.PHASECHK.TRANS64 P0, [R0+URZ+0x28], R3 ;  /* 0x00002803000085a7 */ /* 0x000ee400080010ff */
[----:B---3--:R-:W-:Y:S05]  /*98c0*/  @!P0 BRA `(.L_x_134) ;  /* 0xfffffffc00f08947 */ /* 0x008fea000383ffff */
[----:B------:R-:W-:Y:S05]  /*98d0*/  BRA `(.L_x_26) ;  /* 0xffffff8000507947 */ /* 0x000fea000383ffff */
.L_x_34:
[----:B-1----:R-:W-:-:S07]  /*98e0*/  MOV R0, UR9 ;  /* 0x0000000900007c02 */ /* 0x002fce0008000f00 */
.L_x_135:
[----:B-1----:R1:W3:Y:S02]  /*98f0*/  SYNCS.PHASECHK.TRANS64.TRYWAIT P0, [R0+URZ+0x28], R3 ;  /* 0x00002803000075a7 */ /* 0x0022e400080011ff */
[----:B---3--:R-:W-:Y:S05]  /*9900*/  @!P0 NANOSLEEP.SYNCS 0x989680 ;  /* 0x009896800000895d */ /* 0x008fea0003900000 */
[----:B------:R-:W3:Y:S02]  /*9910*/  @!P0 SYNCS.PHASECHK.TRANS64 P0, [R0+URZ+0x28], R3 ;  /* 0x00002803000085a7 */ /* 0x000ee400080010ff */
[----:B---3--:R-:W-:Y:S05]  /*9920*/  @!P0 BRA `(.L_x_135) ;  /* 0xfffffffc00f08947 */ /* 0x008fea000383ffff */
[----:B------:R-:W-:Y:S05]  /*9930*/  BRA `(.L_x_33) ;  /* 0xffffff84000c7947 */ /* 0x000fea000383ffff */
.L_x_39:
[----:B-1----:R1:W3:Y:S02]  /*9940*/  SYNCS.PHASECHK.TRANS64.TRYWAIT P0, [R3+URZ+0xa0], R0 ;  /* 0x0000a000030075a7 */ /* 0x0022e400080011ff */
[----:B---3--:R-:W-:Y:S05]  /*9950*/  @!P0 NANOSLEEP.SYNCS 0x989680 ;  /* 0x009896800000895d */ /* 0x008fea0003900000 */
[----:B------:R-:W3:Y:S02]  /*9960*/  @!P0 SYNCS.PHASECHK.TRANS64 P0, [R3+URZ+0xa0], R0 ;  /* 0x0000a000030085a7 */ /* 0x000ee400080010ff */
[----:B---3--:R-:W-:Y:S05]  /*9970*/  @!P0 BRA `(.L_x_39) ;  /* 0xfffffffc00f08947 */ /* 0x008fea000383ffff */
[----:B------:R-:W-:Y:S05]  /*9980*/  BRA `(.L_x_136) ;  /* 0xffffff8400ac7947 */ /* 0x000fea000383ffff */
.L_x_43:
[----:B-1----:R-:W-:-:S07]  /*9990*/  MOV R0, UR4 ;  /* 0x0000000400007c02 */ /* 0x002fce0008000f00 */
.L_x_137:
[----:B-1----:R1:W3:Y:S02]  /*99a0*/  SYNCS.PHASECHK.TRANS64.TRYWAIT P0, [R0+URZ], R3 ;  /* 0x00000003000075a7 */ /* 0x0022e400080011ff */
[----:B---3--:R-:W-:Y:S05]  /*99b0*/  @!P0 NANOSLEEP.SYNCS 0x989680 ;  /* 0x009896800000895d */ /* 0x008fea0003900000 */
[----:B------:R-:W3:Y:S02]  /*99c0*/  @!P0 SYNCS.PHASECHK.TRANS64 P0, [R0+URZ], R3 ;  /* 0x00000003000085a7 */ /* 0x000ee400080010ff */
[----:B---3--:R-:W-:Y:S05]  /*99d0*/  @!P0 BRA `(.L_x_137) ;  /* 0xfffffffc00f08947 */ /* 0x008fea000383ffff */
[----:B------:R-:W-:Y:S05]  /*99e0*/  BRA `(.L_x_138) ;  /* 0xffffff8c00547947 */ /* 0x000fea000383ffff */
.L_x_44:
[----:B------:R-:W-:-:S07]  /*99f0*/  MOV R0, UR5 ;  /* 0x0000000500007c02 */ /* 0x000fce0008000f00 */
.L_x_139:
[----:B-1----:R1:W3:Y:S02]  /*9a00*/  SYNCS.PHASECHK.TRANS64.TRYWAIT P0, [R0+URZ], R3 ;  /* 0x00000003000075a7 */ /* 0x0022e400080011ff */
[----:B---3--:R-:W-:Y:S05]  /*9a10*/  @!P0 NANOSLEEP.SYNCS 0x989680 ;  /* 0x009896800000895d */ /* 0x008fea0003900000 */
[----:B------:R-:W3:Y:S02]  /*9a20*/  @!P0 SYNCS.PHASECHK.TRANS64 P0, [R0+URZ], R3 ;  /* 0x00000003000085a7 */ /* 0x000ee400080010ff */
[----:B---3--:R-:W-:Y:S05]  /*9a30*/  @!P0 BRA `(.L_x_139) ;  /* 0xfffffffc00f08947 */ /* 0x008fea000383ffff */
[----:B------:R-:W-:Y:S05]  /*9a40*/  BRA `(.L_x_140) ;  /* 0xffffff8c00607947 */ /* 0x000fea000383ffff */
.L_x_45:
[----:B------:R-:W-:-:S07]  /*9a50*/  MOV R0, UR5 ;  /* 0x0000000500007c02 */ /* 0x000fce0008000f00 */
.L_x_141:
[----:B-1----:R1:W3:Y:S02]  /*9a60*/  SYNCS.PHASECHK.TRANS64.TRYWAIT P0, [R0+URZ], R3 ;  /* 0x00000003000075a7 */ /* 0x0022e400080011ff */
[----:B---3--:R-:W-:Y:S05]  /*9a70*/  @!P0 NANOSLEEP.SYNCS 0x989680 ;  /* 0x009896800000895d */ /* 0x008fea0003900000 */
[----:B------:R-:W3:Y:S02]  /*9a80*/  @!P0 SYNCS.PHASECHK.TRANS64 P0, [R0+URZ], R3 ;  /* 0x00000003000085a7 */ /* 0x000ee400080010ff */
[----:B---3--:R-:W-:Y:S05]  /*9a90*/  @!P0 BRA `(.L_x_141) ;  /* 0xfffffffc00f08947 */ /* 0x008fea000383ffff */
[----:B------:R-:W-:Y:S05]  /*9aa0*/  BRA `(.L_x_142) ;  /* 0xffffff8c006c7947 */ /* 0x000fea000383ffff */
.L_x_46:
[----:B------:R-:W-:-:S07]  /*9ab0*/  MOV R0, UR5 ;  /* 0x0000000500007c02 */ /* 0x000fce0008000f00 */
.L_x_143:
[----:B-1----:R1:W3:Y:S02]  /*9ac0*/  SYNCS.PHASECHK.TRANS64.TRYWAIT P0, [R0+URZ], R3 ;  /* 0x00000003000075a7 */ /* 0x0022e400080011ff */
[----:B---3--:R-:W-:Y:S05]  /*9ad0*/  @!P0 NANOSLEEP.SYNCS 0x989680 ;  /* 0x009896800000895d */ /* 0x008fea0003900000 */
[----:B------:R-:W3:Y:S02]  /*9ae0*/  @!P0 SYNCS.PHASECHK.TRANS64 P0, [R0+URZ], R3 ;  /* 0x00000003000085a7 */ /* 0x000ee400080010ff */
[----:B---3--:R-:W-:Y:S05]  /*9af0*/  @!P0 BRA `(.L_x_143) ;  /* 0xfffffffc00f08947 */ /* 0x008fea000383ffff */
[----:B------:R-:W-:Y:S05]  /*9b00*/  BRA `(.L_x_144) ;  /* 0xffffff8c00787947 */ /* 0x000fea000383ffff */
.L_x_49:
[----:B--2---:R2:W3:Y:S02]  /*9b10*/  SYNCS.PHASECHK.TRANS64.TRYWAIT P0, [R2+URZ+0x100], R5 ;  /* 0x00010005020075a7 */ /* 0x0044e400080011ff */
[----:B---3--:R-:W-:Y:S05]  /*9b20*/  @!P0 NANOSLEEP.SYNCS 0x989680 ;  /* 0x009896800000895d */ /* 0x008fea0003900000 */
[----:B------:R-:W3:Y:S02]  /*9b30*/  @!P0 SYNCS.PHASECHK.TRANS64 P0, [R2+URZ+0x100], R5 ;  /* 0x00010005020085a7 */ /* 0x000ee400080010ff */
[----:B---3--:R-:W-:Y:S05]  /*9b40*/  @!P0 BRA `(.L_x_49) ;  /* 0xfffffffc00f08947 */ /* 0x008fea000383ffff */
[----:B------:R-:W-:Y:S05]  /*9b50*/  BRA `(.L_x_145) ;  /* 0xffffff8c00dc7947 */ /* 0x000fea000383ffff */
.L_x_50:
[----:B------:R-:W-:-:S07]  /*9b60*/  MOV R2, UR4 ;  /* 0x0000000400027c02 */ /* 0x000fce0008000f00 */
.L_x_146:
[----:B--2---:R2:W3:Y:S02]  /*9b70*/  SYNCS.PHASECHK.TRANS64.TRYWAIT P0, [R2+URZ+0xb0], R5 ;  /* 0x0000b005020075a7 */ /* 0x0044e400080011ff */
[----:B---3--:R-:W-:Y:S05]  /*9b80*/  @!P0 NANOSLEEP.SYNCS 0x989680 ;  /* 0x009896800000895d */ /* 0x008fea0003900000 */
[----:B------:R-:W3:Y:S02]  /*9b90*/  @!P0 SYNCS.PHASECHK.TRANS64 P0, [R2+URZ+0xb0], R5 ;  /* 0x0000b005020085a7 */ /* 0x000ee400080010ff */
[----:B---3--:R-:W-:Y:S05]  /*9ba0*/  @!P0 BRA `(.L_x_146) ;  /* 0xfffffffc00f08947 */ /* 0x008fea000383ffff */
[----:B------:R-:W-:Y:S05]  /*9bb0*/  BRA `(.L_x_147) ;  /* 0xffffff8c00ec7947 */ /* 0x000fea000383ffff */
.L_x_51:
[----:B--2---:R2:W3:Y:S02]  /*9bc0*/  SYNCS.PHASECHK.TRANS64.TRYWAIT P1, [R2+URZ+0xa0], R5 ;  /* 0x0000a005020075a7 */ /* 0x0044e400080211ff */
[----:B---3--:R-:W-:Y:S05]  /*9bd0*/  @!P1 NANOSLEEP.SYNCS 0x989680 ;  /* 0x009896800000995d */ /* 0x008fea0003900000 */
[----:B------:R-:W3:Y:S02]  /*9be0*/  @!P1 SYNCS.PHASECHK.TRANS64 P1, [R2+URZ+0xa0], R5 ;  /* 0x0000a005020095a7 */ /* 0x000ee400080210ff */
[----:B---3--:R-:W-:Y:S05]  /*9bf0*/  @!P1 BRA `(.L_x_51) ;  /* 0xfffffffc00f09947 */ /* 0x008fea000383ffff */
[----:B------:R-:W-:Y:S05]  /*9c00*/  BRA `(.L_x_148) ;  /* 0xffffff90001c7947 */ /* 0x000fea000383ffff */
.L_x_54:
[----:B------:R-:W-:-:S07]  /*9c10*/  MOV R0, UR4 ;  /* 0x0000000400007c02 */ /* 0x000fce0008000f00 */
.L_x_149:
[----:B--2---:R2:W3:Y:S02]  /*9c20*/  SYNCS.PHASECHK.TRANS64.TRYWAIT P0, [R0+URZ+0xb0], R3 ;  /* 0x0000b003000075a7 */ /* 0x0044e400080011ff */
[----:B---3--:R-:W-:Y:S05]  /*9c30*/  @!P0 NANOSLEEP.SYNCS 0x989680 ;  /* 0x009896800000895d */ /* 0x008fea0003900000 */
[----:B------:R-:W3:Y:S02]  /*9c40*/  @!P0 SYNCS.PHASECHK.TRANS64 P0, [R0+URZ+0xb0], R3 ;  /* 0x0000b003000085a7 */ /* 0x000ee400080010ff */
[----:B---3--:R-:W-:Y:S05]  /*9c50*/  @!P0 BRA `(.L_x_149) ;  /* 0xfffffffc00f08947 */ /* 0x008fea000383ffff */
[----:B------:R-:W-:Y:S05]  /*9c60*/  BRA `(.L_x_53) ;  /* 0xffffff9000707947 */ /* 0x000fea000383ffff */
.L_x_61:
[----:B-1----:R1:W2:Y:S02]  /*9c70*/  SYNCS.PHASECHK.TRANS64.TRYWAIT P1, [R0+URZ+0xa0], R5 ;  /* 0x0000a005000075a7 */ /* 0x0022a400080211ff */
[----:B--2---:R-:W-:Y:S05]  /*9c80*/  @!P1 NANOSLEEP.SYNCS 0x989680 ;  /* 0x009896800000995d */ /* 0x004fea0003900000 */
[----:B------:R-:W2:Y:S02]  /*9c90*/  @!P1 SYNCS.PHASECHK.TRANS64 P1, [R0+URZ+0xa0], R5 ;  /* 0x0000a005000095a7 */ /* 0x000ea400080210ff */
[----:B--2---:R-:W-:Y:S05]  /*9ca0*/  @!P1 BRA `(.L_x_61) ;  /* 0xfffffffc00f09947 */ /* 0x004fea000383ffff */
[----:B------:R-:W-:Y:S05]  /*9cb0*/  BRA `(.L_x_150) ;  /* 0xffffff9400e87947 */ /* 0x000fea000383ffff */
.L_x_62:
[----:B------:R-:W-:-:S07]  /*9cc0*/  MOV R3, UR31 ;  /* 0x0000001f00037c02 */ /* 0x000fce0008000f00 */
.L_x_151:
[----:B-1----:R1:W2:Y:S02]  /*9cd0*/  SYNCS.PHASECHK.TRANS64.TRYWAIT P0, [R3+URZ+0xe0], R0 ;  /* 0x0000e000030075a7 */ /* 0x0022a400080011ff */
[----:B--2---:R-:W-:Y:S05]  /*9ce0*/  @!P0 NANOSLEEP.SYNCS 0x989680 ;  /* 0x009896800000895d */ /* 0x004fea0003900000 */
[----:B------:R-:W2:Y:S02]  /*9cf0*/  @!P0 SYNCS.PHASECHK.TRANS64 P0, [R3+URZ+0xe0], R0 ;  /* 0x0000e000030085a7 */ /* 0x000ea400080010ff */
[----:B--2---:R-:W-:Y:S05]  /*9d00*/  @!P0 BRA `(.L_x_151) ;  /* 0xfffffffc00f08947 */ /* 0x004fea000383ffff */
[----:B------:R-:W-:Y:S05]  /*9d10*/  BRA `(.L_x_152) ;  /* 0xffffff9800387947 */ /* 0x000fea000383ffff */
.L_x_65:
[----:B------:R-:W-:Y:S07]  /*9d20*/  MOV R0, UR5 ;  /* 0x0000000500007c02 */ /* 0x000fee0008000f00 */
.L_x_153:
[----:B-1----:R1:W2:Y:S02]  /*9d30*/  SYNCS.PHASECHK.TRANS64.TRYWAIT P0, [R0+URZ], R3 ;  /* 0x00000003000075a7 */ /* 0x0022a400080011ff */
[----:B--2---:R-:W-:Y:S05]  /*9d40*/  @!P0 NANOSLEEP.SYNCS 0x989680 ;  /* 0x009896800000895d */ /* 0x004fea0003900000 */
[----:B------:R-:W2:Y:S02]  /*9d50*/  @!P0 SYNCS.PHASECHK.TRANS64 P0, [R0+URZ], R3 ;  /* 0x00000003000085a7 */ /* 0x000ea400080010ff */
[----:B--2---:R-:W-:Y:S05]  /*9d60*/  @!P0 BRA `(.L_x_153) ;  /* 0xfffffffc00f08947 */ /* 0x004fea000383ffff */
[----:B------:R-:W-:Y:S05]  /*9d70*/  BRA `(.L_x_64) ;  /* 0xffffff9800547947 */ /* 0x000fea000383ffff */
.L_x_68:
[----:B------:R-:W-:-:S07]  /*9d80*/  MOV R0, UR4 ;  /* 0x0000000400007c02 */ /* 0x000fce0008000f00 */
.L_x_154:
[----:B--2---:R2:W4:Y:S02]  /*9d90*/  SYNCS.PHASECHK.TRANS64.TRYWAIT P0, [R0+URZ], R3 ;  /* 0x00000003000075a7 */ /* 0x00452400080011ff */
[----:B----4-:R-:W-:Y:S05]  /*9da0*/  @!P0 NANOSLEEP.SYNCS 0x989680 ;  /* 0x009896800000895d */ /* 0x010fea0003900000 */
[----:B------:R-:W4:Y:S02]  /*9db0*/  @!P0 SYNCS.PHASECHK.TRANS64 P0, [R0+URZ], R3 ;  /* 0x00000003000085a7 */ /* 0x000f2400080010ff */
[----:B----4-:R-:W-:Y:S05]  /*9dc0*/  @!P0 BRA `(.L_x_154) ;  /* 0xfffffffc00f08947 */ /* 0x010fea000383ffff */
[----:B------:R-:W-:Y:S05]  /*9dd0*/  BRA `(.L_x_155) ;  /* 0xffffff9c00307947 */ /* 0x000fea000383ffff */
.L_x_69:
[----:B------:R-:W-:-:S07]  /*9de0*/  MOV R0, UR5 ;  /* 0x0000000500007c02 */ /* 0x000fce0008000f00 */
.L_x_156:
[----:B-1----:R1:W2:Y:S02]  /*9df0*/  SYNCS.PHASECHK.TRANS64.TRYWAIT P0, [R0+URZ], R3 ;  /* 0x00000003000075a7 */ /* 0x0022a400080011ff */
[----:B--2---:R-:W-:Y:S05]  /*9e00*/  @!P0 NANOSLEEP.SYNCS 0x989680 ;  /* 0x009896800000895d */ /* 0x004fea0003900000 */
[----:B------:R-:W2:Y:S02]  /*9e10*/  @!P0 SYNCS.PHASECHK.TRANS64 P0, [R0+URZ], R3 ;  /* 0x00000003000085a7 */ /* 0x000ea400080010ff */
[----:B--2---:R-:W-:Y:S05]  /*9e20*/  @!P0 BRA `(.L_x_156) ;  /* 0xfffffffc00f08947 */ /* 0x004fea000383ffff */
[----:B------:R-:W-:Y:S05]  /*9e30*/  BRA `(.L_x_157) ;  /* 0xffffff9c003c7947 */ /* 0x000fea000383ffff */
.L_x_70:
[----:B------:R-:W-:-:S07]  /*9e40*/  MOV R0, UR5 ;  /* 0x0000000500007c02 */ /* 0x000fce0008000f00 */
.L_x_158:
[----:B-1----:R1:W2:Y:S02]  /*9e50*/  SYNCS.PHASECHK.TRANS64.TRYWAIT P0, [R0+URZ], R3 ;  /* 0x00000003000075a7 */ /* 0x0022a400080011ff */
[----:B--2---:R-:W-:Y:S05]  /*9e60*/  @!P0 NANOSLEEP.SYNCS 0x989680 ;  /* 0x009896800000895d */ /* 0x004fea0003900000 */
[----:B------:R-:W2:Y:S02]  /*9e70*/  @!P0 SYNCS.PHASECHK.TRANS64 P0, [R0+URZ], R3 ;  /* 0x00000003000085a7 */ /* 0x000ea400080010ff */
[----:B--2---:R-:W-:Y:S05]  /*9e80*/  @!P0 BRA `(.L_x_158) ;  /* 0xfffffffc00f08947 */ /* 0x004fea000383ffff */
[----:B------:R-:W-:Y:S05]  /*9e90*/  BRA `(.L_x_159) ;  /* 0xffffff9c00487947 */ /* 0x000fea000383ffff */
.L_x_71:
[----:B------:R-:W-:-:S07]  /*9ea0*/  MOV R0, UR4 ;  /* 0x0000000400007c02 */ /* 0x000fce0008000f00 */
.L_x_160:
[----:B-1----:R1:W2:Y:S02]  /*9eb0*/  SYNCS.PHASECHK.TRANS64.TRYWAIT P0, [R0+URZ], R3 ;  /* 0x00000003000075a7 */ /* 0x0022a400080011ff */
[----:B--2---:R-:W-:Y:S05]  /*9ec0*/  @!P0 NANOSLEEP.SYNCS 0x989680 ;  /* 0x009896800000895d */ /* 0x004fea0003900000 */
[----:B------:R-:W2:Y:S02]  /*9ed0*/  @!P0 SYNCS.PHASECHK.TRANS64 P0, [R0+URZ], R3 ;  /* 0x00000003000085a7 */ /* 0x000ea400080010ff */
[----:B--2---:R-:W-:Y:S05]  /*9ee0*/  @!P0 BRA `(.L_x_160) ;  /* 0xfffffffc00f08947 */ /* 0x004fea000383ffff */
[----:B------:R-:W-:Y:S05]  /*9ef0*/  BRA `(.L_x_161) ;  /* 0xffffff9c00547947 */ /* 0x000fea000383ffff */
.L_x_76:
[----:B-1----:R1:W2:Y:S02]  /*9f00*/  SYNCS.PHASECHK.TRANS64.TRYWAIT P0, [R8+URZ+0xa0], R5 ;  /* 0x0000a005080075a7 */ /* 0x0022a400080011ff */
[----:B--2---:R-:W-:Y:S05]  /*9f10*/  @!P0 NANOSLEEP.SYNCS 0x989680 ;  /* 0x009896800000895d */ /* 0x004fea0003900000 */
[----:B------:R-:W2:Y:S02]  /*9f20*/  @!P0 SYNCS.PHASECHK.TRANS64 P0, [R8+URZ+0xa0], R5 ;  /* 0x0000a005080085a7 */ /* 0x000ea400080010ff */
[----:B--2---:R-:W-:Y:S05]  /*9f30*/  @!P0 BRA `(.L_x_76) ;  /* 0xfffffffc00f08947 */ /* 0x004fea000383ffff */
[----:B------:R-:W-:Y:S05]  /*9f40*/  BRA `(.L_x_162) ;  /* 0xffffffa000987947 */ /* 0x000fea000383ffff */
.L_x_79:
[----:B------:R-:W-:Y:S07]  /*9f50*/  MOV R0, UR21 ;  /* 0x0000001500007c02 */ /* 0x000fee0008000f00 */
.L_x_163:
[----:B-1----:R1:W2:Y:S02]  /*9f60*/  SYNCS.PHASECHK.TRANS64.TRYWAIT P1, [R0+URZ+0x98], R5 ;  /* 0x00009805000075a7 */ /* 0x0022a400080211ff */
[----:B--2---:R-:W-:Y:S05]  /*9f70*/  @!P1 NANOSLEEP.SYNCS 0x989680 ;  /* 0x009896800000995d */ /* 0x004fea0003900000 */
[----:B------:R-:W2:Y:S02]  /*9f80*/  @!P1 SYNCS.PHASECHK.TRANS64 P1, [R0+URZ+0x98], R5 ;  /* 0x00009805000095a7 */ /* 0x000ea400080210ff */
[----:B--2---:R-:W-:Y:S05]  /*9f90*/  @!P1 BRA `(.L_x_163) ;  /* 0xfffffffc00f09947 */ /* 0x004fea000383ffff */
[----:B------:R-:W-:Y:S05]  /*9fa0*/  BRA `(.L_x_78) ;  /* 0xffffffa800147947 */ /* 0x000fea000383ffff */
.L_x_82:
[----:B-1----:R-:W-:Y:S07]  /*9fb0*/  MOV R5, UR21 ;  /* 0x0000001500057c02 */ /* 0x002fee0008000f00 */
.L_x_164:
[----:B-1----:R1:W2:Y:S02]  /*9fc0*/  SYNCS.PHASECHK.TRANS64.TRYWAIT P0, [R5+URZ+0x70], R4 ;  /* 0x00007004050075a7 */ /* 0x0022a400080011ff */
[----:B--2---:R-:W-:Y:S05]  /*9fd0*/  @!P0 NANOSLEEP.SYNCS 0x989680 ;  /* 0x009896800000895d */ /* 0x004fea0003900000 */
[----:B------:R-:W2:Y:S02]  /*9fe0*/  @!P0 SYNCS.PHASECHK.TRANS64 P0, [R5+URZ+0x70], R4 ;  /* 0x00007004050085a7 */ /* 0x000ea400080010ff */
[----:B--2---:R-:W-:Y:S05]  /*9ff0*/  @!P0 BRA `(.L_x_164) ;  /* 0xfffffffc00f08947 */ /* 0x004fea000383ffff */
[----:B------:R-:W-:Y:S05]  /*a000*/  BRA `(.L_x_165) ;  /* 0xffffffa8006c7947 */ /* 0x000fea000383ffff */
.L_x_83:
[----:B------:R-:W-:Y:S07]  /*a010*/  MOV R5, UR21 ;  /* 0x0000001500057c02 */ /* 0x000fee0008000f00 */
.L_x_166:
[----:B-1----:R1:W2:Y:S02]  /*a020*/  SYNCS.PHASECHK.TRANS64.TRYWAIT P0, [R5+URZ+0x78], R4 ;  /* 0x00007804050075a7 */ /* 0x0022a400080011ff */
[----:B--2---:R-:W-:Y:S05]  /*a030*/  @!P0 NANOSLEEP.SYNCS 0x989680 ;  /* 0x009896800000895d */ /* 0x004fea0003900000 */
[----:B------:R-:W2:Y:S02]  /*a040*/  @!P0 SYNCS.PHASECHK.TRANS64 P0, [R5+URZ+0x78], R4 ;  /* 0x00007804050085a7 */ /* 0x000ea400080010ff */
[----:B--2---:R-:W-:Y:S05]  /*a050*/  @!P0 BRA `(.L_x_166) ;  /* 0xfffffffc00f08947 */ /* 0x004fea000383ffff */
[----:B------:R-:W-:Y:S05]  /*a060*/  BRA `(.L_x_167) ;  /* 0xffffffa800a47947 */ /* 0x000fea000383ffff */
.L_x_84:
[----:B-1----:R-:W-:Y:S07]  /*a070*/  MOV R5, UR21 ;  /* 0x0000001500057c02 */ /* 0x002fee0008000f00 */
.L_x_168:
[----:B-1----:R1:W2:Y:S02]  /*a080*/  SYNCS.PHASECHK.TRANS64.TRYWAIT P0, [R5+URZ+0x80], R4 ;  /* 0x00008004050075a7 */ /* 0x0022a400080011ff */
[----:B--2---:R-:W-:Y:S05]  /*a090*/  @!P0 NANOSLEEP.SYNCS 0x989680 ;  /* 0x009896800000895d */ /* 0x004fea0003900000 */
[----:B------:R-:W2:Y:S02]  /*a0a0*/  @!P0 SYNCS.PHASECHK.TRANS64 P0, [R5+URZ+0x80], R4 ;  /* 0x00008004050085a7 */ /* 0x000ea400080010ff */
[----:B--2---:R-:W-:Y:S05]  /*a0b0*/  @!P0 BRA `(.L_x_168) ;  /* 0xfffffffc00f08947 */ /* 0x004fea000383ffff */
[----:B------:R-:W-:Y:S05]  /*a0c0*/  BRA `(.L_x_169) ;  /* 0xffffffa800e87947 */ /* 0x000fea000383ffff */
.L_x_85:
[----:B-1----:R-:W-:Y:S07]  /*a0d0*/  MOV R5, UR21 ;  /* 0x0000001500057c02 */ /* 0x002fee0008000f00 */
.L_x_170:
[----:B-1----:R1:W2:Y:S02]  /*a0e0*/  SYNCS.PHASECHK.TRANS64.TRYWAIT P0, [R5+URZ+0x88], R4 ;  /* 0x00008804050075a7 */ /* 0x0022a400080011ff */
[----:B--2---:R-:W-:Y:S05]  /*a0f0*/  @!P0 NANOSLEEP.SYNCS 0x989680 ;  /* 0x009896800000895d */ /* 0x004fea0003900000 */
[----:B------:R-:W2:Y:S02]  /*a100*/  @!P0 SYNCS.PHASECHK.TRANS64 P0, [R5+URZ+0x88], R4 ;  /* 0x00008804050085a7 */ /* 0x000ea400080010ff */
[----:B--2---:R-:W-:Y:S05]  /*a110*/  @!P0 BRA `(.L_x_170) ;  /* 0xfffffffc00f08947 */ /* 0x004fea000383ffff */
[----:B------:R-:W-:Y:S05]  /*a120*/  BRA `(.L_x_171) ;  /* 0xffffffac00307947 */ /* 0x000fea000383ffff */
.L_x_87:
[----:B------:R-:W-:-:S07]  /*a130*/  MOV R0, UR21 ;  /* 0x0000001500007c02 */ /* 0x000fce0008000f00 */
.L_x_172:
[----:B-1----:R1:W2:Y:S02]  /*a140*/  SYNCS.PHASECHK.TRANS64.TRYWAIT P0, [R0+URZ+0x70], R3 ;  /* 0x00007003000075a7 */ /* 0x0022a400080011ff */
[----:B--2---:R-:W-:Y:S05]  /*a150*/  @!P0 NANOSLEEP.SYNCS 0x989680 ;  /* 0x009896800000895d */ /* 0x004fea0003900000 */
[----:B------:R-:W2:Y:S02]  /*a160*/  @!P0 SYNCS.PHASECHK.TRANS64 P0, [R0+URZ+0x70], R3 ;  /* 0x00007003000085a7 */ /* 0x000ea400080010ff */
[----:B--2---:R-:W-:Y:S05]  /*a170*/  @!P0 BRA `(.L_x_172) ;  /* 0xfffffffc00f08947 */ /* 0x004fea000383ffff */
[----:B------:R-:W-:Y:S05]  /*a180*/  BRA `(.L_x_173) ;  /* 0xffffffac00a47947 */ /* 0x000fea000383ffff */
.L_x_88:
[----:B-1----:R-:W-:-:S07]  /*a190*/  MOV R0, UR21 ;  /* 0x0000001500007c02 */ /* 0x002fce0008000f00 */
.L_x_174:
[----:B-1----:R1:W2:Y:S02]  /*a1a0*/  SYNCS.PHASECHK.TRANS64.TRYWAIT P0, [R0+URZ+0x78], R3 ;  /* 0x00007803000075a7 */ /* 0x0022a400080011ff */
[----:B--2---:R-:W-:Y:S05]  /*a1b0*/  @!P0 NANOSLEEP.SYNCS 0x989680 ;  /* 0x009896800000895d */ /* 0x004fea0003900000 */
[----:B------:R-:W2:Y:S02]  /*a1c0*/  @!P0 SYNCS.PHASECHK.TRANS64 P0, [R0+URZ+0x78], R3 ;  /* 0x00007803000085a7 */ /* 0x000ea400080010ff */
[----:B--2---:R-:W-:Y:S05]  /*a1d0*/  @!P0 BRA `(.L_x_174) ;  /* 0xfffffffc00f08947 */ /* 0x004fea000383ffff */
[----:B------:R-:W-:Y:S05]  /*a1e0*/  BRA `(.L_x_175) ;  /* 0xffffffac00947947 */ /* 0x000fea000383ffff */
.L_x_89:
[----:B-1----:R-:W-:-:S07]  /*a1f0*/  MOV R0, UR21 ;  /* 0x0000001500007c02 */ /* 0x002fce0008000f00 */
.L_x_176:
[----:B-1----:R1:W2:Y:S02]  /*a200*/  SYNCS.PHASECHK.TRANS64.TRYWAIT P0, [R0+URZ+0x80], R3 ;  /* 0x00008003000075a7 */ /* 0x0022a400080011ff */
[----:B--2---:R-:W-:Y:S05]  /*a210*/  @!P0 NANOSLEEP.SYNCS 0x989680 ;  /* 0x009896800000895d */ /* 0x004fea0003900000 */
[----:B------:R-:W2:Y:S02]  /*a220*/  @!P0 SYNCS.PHASECHK.TRANS64 P0, [R0+URZ+0x80], R3 ;  /* 0x00008003000085a7 */ /* 0x000ea400080010ff */
[----:B--2---:R-:W-:Y:S05]  /*a230*/  @!P0 BRA `(.L_x_176) ;  /* 0xfffffffc00f08947 */ /* 0x004fea000383ffff */
[----:B------:R-:W-:Y:S05]  /*a240*/  BRA `(.L_x_177) ;  /* 0xffffffac00847947 */ /* 0x000fea000383ffff */
.L_x_91:
[----:B-1----:R1:W2:Y:S02]  /*a250*/  SYNCS.PHASECHK.TRANS64.TRYWAIT P0, [R3+URZ+0xa0], R0 ;  /* 0x0000a000030075a7 */ /* 0x0022a400080011ff */
[----:B--2---:R-:W-:Y:S05]  /*a260*/  @!P0 NANOSLEEP.SYNCS 0x989680 ;  /* 0x009896800000895d */ /* 0x004fea0003900000 */
[----:B------:R-:W2:Y:S02]  /*a270*/  @!P0 SYNCS.PHASECHK.TRANS64 P0, [R3+URZ+0xa0], R0 ;  /* 0x0000a000030085a7 */ /* 0x000ea400080010ff */
[----:B--2---:R-:W-:Y:S05]  /*a280*/  @!P0 BRA `(.L_x_91) ;  /* 0xfffffffc00f08947 */ /* 0x004fea000383ffff */
[----:B------:R-:W-:Y:S05]  /*a290*/  BRA `(.L_x_178) ;  /* 0xffffffb000547947 */ /* 0x000fea000383ffff */
.L_x_102:
[----:B--2---:R2:W1:Y:S02]  /*a2a0*/  SYNCS.PHASECHK.TRANS64.TRYWAIT P1, [R2+URZ+0x50], R3 ;  /* 0x00005003020075a7 */ /* 0x00446400080211ff */
[----:B-1----:R-:W-:Y:S05]  /*a2b0*/  @!P1 NANOSLEEP.SYNCS 0x989680 ;  /* 0x009896800000995d */ /* 0x002fea0003900000 */
[----:B------:R-:W1:Y:S02]  /*a2c0*/  @!P1 SYNCS.PHASECHK.TRANS64 P1, [R2+URZ+0x50], R3 ;  /* 0x00005003020095a7 */ /* 0x000e6400080210ff */
[----:B-1----:R-:W-:Y:S05]  /*a2d0*/  @!P1 BRA `(.L_x_102) ;  /* 0xfffffffc00f09947 */ /* 0x002fea000383ffff */
[----:B------:R-:W-:Y:S05]  /*a2e0*/  BRA `(.L_x_101) ;  /* 0xffffffbc00cc7947 */ /* 0x000fea000383ffff */
.L_x_104:
[----:B--2---:R2:W4:Y:S02]  /*a2f0*/  SYNCS.PHASECHK.TRANS64.TRYWAIT P0, [R71+URZ+0xc0], R4 ;  /* 0x0000c004470075a7 */ /* 0x00452400080011ff */
[----:B----4-:R-:W-:Y:S05]  /*a300*/  @!P0 NANOSLEEP.SYNCS 0x989680 ;  /* 0x009896800000895d */ /* 0x010fea0003900000 */
[----:B------:R-:W4:Y:S02]  /*a310*/  @!P0 SYNCS.PHASECHK.TRANS64 P0, [R71+URZ+0xc0], R4 ;  /* 0x0000c004470085a7 */ /* 0x000f2400080010ff */
[----:B----4-:R-:W-:Y:S05]  /*a320*/  @!P0 BRA `(.L_x_104) ;  /* 0xfffffffc00f08947 */ /* 0x010fea000383ffff */
[----:B------:R-:W-:Y:S05]  /*a330*/  BRA `(.L_x_103) ;  /* 0xffffffc0001c7947 */ /* 0x000fea000383ffff */
.L_x_112:
[----:B---3--:R3:W4:Y:S02]  /*a340*/  SYNCS.PHASECHK.TRANS64.TRYWAIT P0, [R112+URZ+0x50], R3 ;  /* 0x00005003700075a7 */ /* 0x00872400080011ff */
[----:B----4-:R-:W-:Y:S05]  /*a350*/  @!P0 NANOSLEEP.SYNCS 0x989680 ;  /* 0x009896800000895d */ /* 0x010fea0003900000 */
[----:B------:R-:W4:Y:S02]  /*a360*/  @!P0 SYNCS.PHASECHK.TRANS64 P0, [R112+URZ+0x50], R3 ;  /* 0x00005003700085a7 */ /* 0x000f2400080010ff */
[----:B----4-:R-:W-:Y:S05]  /*a370*/  @!P0 BRA `(.L_x_112) ;  /* 0xfffffffc00f08947 */ /* 0x010fea000383ffff */
[----:B------:R-:W-:Y:S05]  /*a380*/  BRA `(.L_x_111) ;  /* 0xffffffcc00107947 */ /* 0x000fea000383ffff */
.L_x_120:
[----:B---3--:R3:W4:Y:S02]  /*a390*/  SYNCS.PHASECHK.TRANS64.TRYWAIT P0, [R112+URZ+0x50], R5 ;  /* 0x00005005700075a7 */ /* 0x00872400080011ff */
[----:B----4-:R-:W-:Y:S05]  /*a3a0*/  @!P0 NANOSLEEP.SYNCS 0x989680 ;  /* 0x009896800000895d */ /* 0x010fea0003900000 */
[----:B------:R-:W4:Y:S02]  /*a3b0*/  @!P0 SYNCS.PHASECHK.TRANS64 P0, [R112+URZ+0x50], R5 ;  /* 0x00005005700085a7 */ /* 0x000f2400080010ff */
[----:B----4-:R-:W-:Y:S05]  /*a3c0*/  @!P0 BRA `(.L_x_120) ;  /* 0xfffffffc00f08947 */ /* 0x010fea000383ffff */
[----:B------:R-:W-:Y:S05]  /*a3d0*/  BRA `(.L_x_119) ;  /* 0xffffffd800507947 */ /* 0x000fea000383ffff */
.L_x_128:
[----:B---3--:R3:W4:Y:S02]  /*a3e0*/  SYNCS.PHASECHK.TRANS64.TRYWAIT P0, [R102+URZ+0x50], R3 ;  /* 0x00005003660075a7 */ /* 0x00872400080011ff */
[----:B----4-:R-:W-:Y:S05]  /*a3f0*/  @!P0 NANOSLEEP.SYNCS 0x989680 ;  /* 0x009896800000895d */ /* 0x010fea0003900000 */
[----:B------:R-:W4:Y:S02]  /*a400*/  @!P0 SYNCS.PHASECHK.TRANS64 P0, [R102+URZ+0x50], R3 ;  /* 0x00005003660085a7 */ /* 0x000f2400080010ff */
[----:B----4-:R-:W-:Y:S05]  /*a410*/  @!P0 BRA `(.L_x_128) ;  /* 0xfffffffc00f08947 */ /* 0x010fea000383ffff */
[----:B------:R-:W-:Y:S05]  /*a420*/  BRA `(.L_x_127) ;  /* 0xffffffe4009c7947 */ /* 0x000fea000383ffff */
        .weak           $__internal_0_$__cuda_sm10x_tcgen05_guardrail_trap_col_being_dealloced_not_returned_by_alloc
        .type           $__internal_0_$__cuda_sm10x_tcgen05_guardrail_trap_col_being_dealloced_not_returned_by_alloc,@function
        .size           $__internal_0_$__cuda_sm10x_tcgen05_guardrail_trap_col_being_dealloced_not_returned_by_alloc,($__internal_1_$__cuda_sm10x_tcgen05_guardrail_trap_phase_invalid_during_alloc - $__internal_0_$__cuda_sm10x_tcgen05_guardrail_trap_col_being_dealloced_not_returned_by_alloc)
$__internal_0_$__cuda_sm10x_tcgen05_guardrail_trap_col_being_dealloced_not_returned_by_alloc:
[----:B------:R-:W-:Y:S05]  /*a430*/  BPT.TRAP 0x1 ;  /* 0x000000040000795c */ /* 0x000fea0000300000 */
[----:B------:R-:W-:-:S04]  /*a440*/  HFMA2 R3, -RZ, RZ, 0, 0 ;  /* 0x00000000ff037431 */ /* 0x000fc800000001ff */
[----:B------:R-:W-:Y:S05]  /*a450*/  RET.REL.NODEC R2 `(_ZN7cutlass13device_kernelINS_4gemm6kernel13GemmUniversalIN4cute5tupleIJiiiiEEENS1_10collective13CollectiveMmaINS1_35MainloopSm100TmaUmmaWarpSpecializedILi5ELi2ELi4ENS5_IJNS4_1CILi2EEENSA_ILi1EEESC_EEEEENS5_IJNSA_ILi64EEENSA_ILi256EEENSA_ILi128EEEEEENS_12float_e5m2_tENS5_IJlSC_lEEESJ_SK_NS4_8TiledMMAINS4_8MMA_AtomIJNS4_10MMA_TraitsINS4_19SM100_MMA_F8F6F4_SSEJSJ_SJ_fSF_SG_NS4_17integral_constantINS4_4UMMA5MajorELSR_0EEESS_NSP_INSQ_7ScaleInELST_0EEESU_EEEEEENS4_6LayoutINS5_IJSC_SC_SC_EEENS5_IJNSA_ILi0EEESZ_SZ_EEEEENS5_IJNS4_10UnderscoreES12_S12_EEEEENS4_13SM90_TMA_LOADENS4_14ComposedLayoutINS4_7SwizzleILi3ELi4ELi3EEENS4_18smem_ptr_flag_bitsILi8EEENSX_INS5_IJNSA_ILi8EEESH_EEENS5_IJSH_SC_EEEEEEEvNS4_8identityENS4_23SM90_TMA_LOAD_MULTICASTES1F_vS1G_EENS_8epilogue10collective18CollectiveEpilogueINS1J_23Sm100TmaWarpSpecializedILi4ELi2ELi32ELb0ELb0EEEJSI_NS5_IJNSX_ISF_SC_EES1O_EEESJ_SK_SJ_SK_NS1J_6fusion15FusionCallbacksIS1N_NS1Q_17LinearCombinationISJ_fSJ_fLNS_15FloatRoundStyleE2EEESI_S1P_JEEENS4_5SM1004TMEM4LOAD26SM100_TMEM_LOAD_16dp32b32xES15_NS16_INS17_ILi2ELi4ELi3EEES1A_NSX_INS5_IJS1B_SF_EEENS5_IJSF_SC_EEEEEEENS4_39AutoVectorizingCopyWithAssumedAlignmentILi128EEENS4_14SM90_TMA_STOREES24_S26_S26_EEEvvEEEEvNT_6ParamsE) ;  /* 0xffffff5802e87950 */ /* 0x000fea0003c3ffff */
        .weak           $__internal_1_$__cuda_sm10x_tcgen05_guardrail_trap_phase_invalid_during_alloc
        .type           $__internal_1_$__cuda_sm10x_tcgen05_guardrail_trap_phase_invalid_during_alloc,@function
        .size           $__internal_1_$__cuda_sm10x_tcgen05_guardrail_trap_phase_invalid_during_alloc,($__internal_2_$__cuda_sm10x_tcgen05_guardrail_trap_unallocated_columns_being_dealloced - $__internal_1_$__cuda_sm10x_tcgen05_guardrail_trap_phase_invalid_during_alloc)
$__internal_1_$__cuda_sm10x_tcgen05_guardrail_trap_phase_invalid_during_alloc:
[----:B------:R-:W-:Y:S05]  /*a460*/  BPT.TRAP 0x1 ;  /* 0x000000040000795c */ /* 0x000fea0000300000 */
[----:B------:R-:W-:-:S04]  /*a470*/  MOV R5, 0x0 ;  /* 0x0000000000057802 */ /* 0x000fc80000000f00 */
[----:B------:R-:W-:Y:S05]  /*a480*/  RET.REL.NODEC R4 `(_ZN7cutlass13device_kernelINS_4gemm6kernel13GemmUniversalIN4cute5tupleIJiiiiEEENS1_10collective13CollectiveMmaINS1_35MainloopSm100TmaUmmaWarpSpecializedILi5ELi2ELi4ENS5_IJNS4_1CILi2EEENSA_ILi1EEESC_EEEEENS5_IJNSA_ILi64EEENSA_ILi256EEENSA_ILi128EEEEEENS_12float_e5m2_tENS5_IJlSC_lEEESJ_SK_NS4_8TiledMMAINS4_8MMA_AtomIJNS4_10MMA_TraitsINS4_19SM100_MMA_F8F6F4_SSEJSJ_SJ_fSF_SG_NS4_17integral_constantINS4_4UMMA5MajorELSR_0EEESS_NSP_INSQ_7ScaleInELST_0EEESU_EEEEEENS4_6LayoutINS5_IJSC_SC_SC_EEENS5_IJNSA_ILi0EEESZ_SZ_EEEEENS5_IJNS4_10UnderscoreES12_S12_EEEEENS4_13SM90_TMA_LOADENS4_14ComposedLayoutINS4_7SwizzleILi3ELi4ELi3EEENS4_18smem_ptr_flag_bitsILi8EEENSX_INS5_IJNSA_ILi8EEESH_EEENS5_IJSH_SC_EEEEEEEvNS4_8identityENS4_23SM90_TMA_LOAD_MULTICASTES1F_vS1G_EENS_8epilogue10collective18CollectiveEpilogueINS1J_23Sm100TmaWarpSpecializedILi4ELi2ELi32ELb0ELb0EEEJSI_NS5_IJNSX_ISF_SC_EES1O_EEESJ_SK_SJ_SK_NS1J_6fusion15FusionCallbacksIS1N_NS1Q_17LinearCombinationISJ_fSJ_fLNS_15FloatRoundStyleE2EEESI_S1P_JEEENS4_5SM1004TMEM4LOAD26SM100_TMEM_LOAD_16dp32b32xES15_NS16_INS17_ILi2ELi4ELi3EEES1A_NSX_INS5_IJS1B_SF_EEENS5_IJSF_SC_EEEEEEENS4_39AutoVectorizingCopyWithAssumedAlignmentILi128EEENS4_14SM90_TMA_STOREES24_S26_S26_EEEvvEEEEvNT_6ParamsE) ;  /* 0xffffff5804dc7950 */ /* 0x000fea0003c3ffff */
        .weak           $__internal_2_$__cuda_sm10x_tcgen05_guardrail_trap_unallocated_columns_being_dealloced
        .type           $__internal_2_$__cuda_sm10x_tcgen05_guardrail_trap_unallocated_columns_being_dealloced,@function
        .size           $__internal_2_$__cuda_sm10x_tcgen05_guardrail_trap_unallocated_columns_being_dealloced,(.L_x_180 - $__internal_2_$__cuda_sm10x_tcgen05_guardrail_trap_unallocated_columns_being_dealloced)
$__internal_2_$__cuda_sm10x_tcgen05_guardrail_trap_unallocated_columns_being_dealloced:
[----:B------:R-:W-:Y:S05]  /*a490*/  BPT.TRAP 0x1 ;  /* 0x000000040000795c */ /* 0x000fea0000300000 */
[----:B------:R-:W-:-:S04]  /*a4a0*/  HFMA2 R3, -RZ, RZ, 0, 0 ;  /* 0x00000000ff037431 */ /* 0x000fc800000001ff */
[----:B------:R-:W-:Y:S05]  /*a4b0*/  RET.REL.NODEC R2 `(_ZN7cutlass13device_kernelINS_4gemm6kernel13GemmUniversalIN4cute5tupleIJiiiiEEENS1_10collective13CollectiveMmaINS1_35MainloopSm100TmaUmmaWarpSpecializedILi5ELi2ELi4ENS5_IJNS4_1CILi2EEENSA_ILi1EEESC_EEEEENS5_IJNSA_ILi64EEENSA_ILi256EEENSA_ILi128EEEEEENS_12float_e5m2_tENS5_IJlSC_lEEESJ_SK_NS4_8TiledMMAINS4_8MMA_AtomIJNS4_10MMA_TraitsINS4_19SM100_MMA_F8F6F4_SSEJSJ_SJ_fSF_SG_NS4_17integral_constantINS4_4UMMA5MajorELSR_0EEESS_NSP_INSQ_7ScaleInELST_0EEESU_EEEEEENS4_6LayoutINS5_IJSC_SC_SC_EEENS5_IJNSA_ILi0EEESZ_SZ_EEEEENS5_IJNS4_10UnderscoreES12_S12_EEEEENS4_13SM90_TMA_LOADENS4_14ComposedLayoutINS4_7SwizzleILi3ELi4ELi3EEENS4_18smem_ptr_flag_bitsILi8EEENSX_INS5_IJNSA_ILi8EEESH_EEENS5_IJSH_SC_EEEEEEEvNS4_8identityENS4_23SM90_TMA_LOAD_MULTICASTES1F_vS1G_EENS_8epilogue10collective18CollectiveEpilogueINS1J_23Sm100TmaWarpSpecializedILi4ELi2ELi32ELb0ELb0EEEJSI_NS5_IJNSX_ISF_SC_EES1O_EEESJ_SK_SJ_SK_NS1J_6fusion15FusionCallbacksIS1N_NS1Q_17LinearCombinationISJ_fSJ_fLNS_15FloatRoundStyleE2EEESI_S1P_JEEENS4_5SM1004TMEM4LOAD26SM100_TMEM_LOAD_16dp32b32xES15_NS16_INS17_ILi2ELi4ELi3EEES1A_NSX_INS5_IJS1B_SF_EEENS5_IJSF_SC_EEEEEEENS4_39AutoVectorizingCopyWithAssumedAlignmentILi128EEENS4_14SM90_TMA_STOREES24_S26_S26_EEEvvEEEEvNT_6ParamsE) ;  /* 0xffffff5802d07950 */ /* 0x000fea0003c3ffff */
.L_x_179:
[----:B------:R-:W-:-:S00]  /*a4c0*/  BRA `(.L_x_179) ;  /* 0xfffffffc00fc7947 */ /* 0x000fc0000383ffff */
[----:B------:R-:W-:-:S00]  /*a4d0*/  NOP ;  /* 0x0000000000007918 */ /* 0x000fc00000000000 */
        /* <DEDUP_REMOVED lines=10> */
.L_x_180:


//--------------------- .nv.global.init           --------------------------
	.section	.nv.global.init,"aw",@progbits
.nv.global.init:
	.type		$str$27,@object
	.size		$str$27,($str$28 - $str$27)
$str$27:
        /*0000*/ 	.byte	0x28, 0x61, 0x64, 0x64, 0x72, 0x65, 0x73, 0x73, 0x20, 0x26, 0x20, 0x6d, 0x61, 0x73, 0x6b, 0x29
        /*0010*/ 	.byte	0x20, 0x3d, 0x3d, 0x20, 0x30, 0x00
	.type		$str$28,@object
	.size		$str$28,($str$26 - $str$28)
$str$28:
        /*0016*/ 	.byte	0x2f, 0x74, 0x6d, 0x70, 0x2f, 0x63, 0x75, 0x74, 0x6c, 0x61, 0x73, 0x73, 0x5f, 0x73, 0x77, 0x65
        /*0026*/ 	.byte	0x65, 0x70, 0x5f, 0x73, 0x72, 0x63, 0x2f, 0x69, 0x6e, 0x63, 0x6c, 0x75, 0x64, 0x65, 0x2f, 0x63
        /*0036*/ 	.byte	0x75, 0x74, 0x65, 0x2f, 0x70, 0x6f, 0x69, 0x6e, 0x74, 0x65, 0x72, 0x5f, 0x66, 0x6c, 0x61, 0x67
        /*0046*/ 	.byte	0x67, 0x65, 0x64, 0x2e, 0x68, 0x70, 0x70, 0x00
	.type		$str$26,@object
	.size		$str$26,($str$25 - $str$26)
$str$26:
        /*004e*/ 	.byte	0x2f, 0x74, 0x6d, 0x70, 0x2f, 0x63, 0x75, 0x74, 0x6c, 0x61, 0x73, 0x73, 0x5f, 0x73, 0x77, 0x65
        /*005e*/ 	.byte	0x65, 0x70, 0x5f, 0x73, 0x72, 0x63, 0x2f, 0x69, 0x6e, 0x63, 0x6c, 0x75, 0x64, 0x65, 0x2f, 0x63
        /*006e*/ 	.byte	0x75, 0x74, 0x65, 0x2f, 0x61, 0x74, 0x6f, 0x6d, 0x2f, 0x63, 0x6f, 0x70, 0x79, 0x5f, 0x74, 0x72
        /*007e*/ 	.byte	0x61, 0x69, 0x74, 0x73, 0x5f, 0x73, 0x6d, 0x31, 0x30, 0x30, 0x2e, 0x68, 0x70, 0x70, 0x00
	.type		$str$25,@object
	.size		$str$25,(__unnamed_1 - $str$25)
$str$25:
        /*008d*/ 	.byte	0x28, 0x28, 0x75, 0x69, 0x6e, 0x74, 0x33, 0x32, 0x5f, 0x74, 0x28, 0x74, 0x68, 0x72, 0x65, 0x61
        /*009d*/ 	.byte	0x64, 0x49, 0x64, 0x78, 0x2e, 0x78, 0x29, 0x20, 0x2f, 0x20, 0x33, 0x32, 0x29, 0x20, 0x25, 0x20
        /*00ad*/ 	.byte	0x34, 0x29, 0x20, 0x3d, 0x3d, 0x20, 0x28, 0x28, 0x28, 0x74, 0x6d, 0x65, 0x6d, 0x5f, 0x61, 0x64
        /*00bd*/ 	.byte	0x64, 0x72, 0x20, 0x3e, 0x3e, 0x20, 0x31, 0x36, 0x29, 0x20, 0x2f, 0x20, 0x33, 0x32, 0x29, 0x20
        /*00cd*/ 	.byte	0x25, 0x20, 0x34, 0x29, 0x00
	.type		__unnamed_1,@object
	.size		__unnamed_1,(__unnamed_2 - __unnamed_1)
__unnamed_1:
        /*00d2*/ 	.byte	0x61, 0x75, 0x74, 0x6f, 0x20, 0x63, 0x75, 0x74, 0x65, 0x3a, 0x3a, 0x61, 0x73, 0x5f, 0x70, 0x6f
        /* <DEDUP_REMOVED lines=24> */
        /*0262*/ 	.byte	0x3c, 0x34, 0x30, 0x39, 0x36, 0x3e, 0x3e, 0x3e, 0x3e, 0x5d, 0x00
	.type		__unnamed_2,@object
	.size		__unnamed_2,(__unnamed_3 - __unnamed_2)
__unnamed_2:
        /* <DEDUP_REMOVED lines=26> */
	.type		__unnamed_3,@object
	.size		__unnamed_3,(.L_3 - __unnamed_3)
__unnamed_3:
        /* <DEDUP_REMOVED lines=40> */
        /*0688*/ 	.byte	0x74, 0x65, 0x3a, 0x3a, 0x43, 0x3c, 0x30, 0x3e, 0x3e, 0x3e, 0x3e, 0x5d, 0x00
.L_3:


//--------------------- .nv.shared._ZN7cutlass13device_kernelINS_4gemm6kernel13GemmUniversalIN4cute5tupleIJiiiiEEENS1_10collective13CollectiveMmaINS1_35MainloopSm100TmaUmmaWarpSpecializedILi5ELi2ELi4ENS5_IJNS4_1CILi2EEENSA_ILi1EEESC_EEEEENS5_IJNSA_ILi64EEENSA_ILi256EEENSA_ILi128EEEEEENS_12float_e5m2_tENS5_IJlSC_lEEESJ_SK_NS4_8TiledMMAINS4_8MMA_AtomIJNS4_10MMA_TraitsINS4_19SM100_MMA_F8F6F4_SSEJSJ_SJ_fSF_SG_NS4_17integral_constantINS4_4UMMA5MajorELSR_0EEESS_NSP_INSQ_7ScaleInELST_0EEESU_EEEEEENS4_6LayoutINS5_IJSC_SC_SC_EEENS5_IJNSA_ILi0EEESZ_SZ_EEEEENS5_IJNS4_10UnderscoreES12_S12_EEEEENS4_13SM90_TMA_LOADENS4_14ComposedLayoutINS4_7SwizzleILi3ELi4ELi3EEENS4_18smem_ptr_flag_bitsILi8EEENSX_INS5_IJNSA_ILi8EEESH_EEENS5_IJSH_SC_EEEEEEEvNS4_8identityENS4_23SM90_TMA_LOAD_MULTICASTES1F_vS1G_EENS_8epilogue10collective18CollectiveEpilogueINS1J_23Sm100TmaWarpSpecializedILi4ELi2ELi32ELb0ELb0EEEJSI_NS5_IJNSX_ISF_SC_EES1O_EEESJ_SK_SJ_SK_NS1J_6fusion15FusionCallbacksIS1N_NS1Q_17LinearCombinationISJ_fSJ_fLNS_15FloatRoundStyleE2EEESI_S1P_JEEENS4_5SM1004TMEM4LOAD26SM100_TMEM_LOAD_16dp32b32xES15_NS16_INS17_ILi2ELi4ELi3EEES1A_NSX_INS5_IJS1B_SF_EEENS5_IJSF_SC_EEEEEEENS4_39AutoVectorizingCopyWithAssumedAlignmentILi128EEENS4_14SM90_TMA_STOREES24_S26_S26_EEEvvEEEEvNT_6ParamsE --------------------------
	.section	.nv.shared._ZN7cutlass13device_kernelINS_4gemm6kernel13GemmUniversalIN4cute5tupleIJiiiiEEENS1_10collective13CollectiveMmaINS1_35MainloopSm100TmaUmmaWarpSpecializedILi5ELi2ELi4ENS5_IJNS4_1CILi2EEENSA_ILi1EEESC_EEEEENS5_IJNSA_ILi64EEENSA_ILi256EEENSA_ILi128EEEEEENS_12float_e5m2_tENS5_IJlSC_lEEESJ_SK_NS4_8TiledMMAINS4_8MMA_AtomIJNS4_10MMA_TraitsINS4_19SM100_MMA_F8F6F4_SSEJSJ_SJ_fSF_SG_NS4_17integral_constantINS4_4UMMA5MajorELSR_0EEESS_NSP_INSQ_7ScaleInELST_0EEESU_EEEEEENS4_6LayoutINS5_IJSC_SC_SC_EEENS5_IJNSA_ILi0EEESZ_SZ_EEEEENS5_IJNS4_10UnderscoreES12_S12_EEEEENS4_13SM90_TMA_LOADENS4_14ComposedLayoutINS4_7SwizzleILi3ELi4ELi3EEENS4_18smem_ptr_flag_bitsILi8EEENSX_INS5_IJNSA_ILi8EEESH_EEENS5_IJSH_SC_EEEEEEEvNS4_8identityENS4_23SM90_TMA_LOAD_MULTICASTES1F_vS1G_EENS_8epilogue10collective18CollectiveEpilogueINS1J_23Sm100TmaWarpSpecializedILi4ELi2ELi32ELb0ELb0EEEJSI_NS5_IJNSX_ISF_SC_EES1O_EEESJ_SK_SJ_SK_NS1J_6fusion15FusionCallbacksIS1N_NS1Q_17LinearCombinationISJ_fSJ_fLNS_15FloatRoundStyleE2EEESI_S1P_JEEENS4_5SM1004TMEM4LOAD26SM100_TMEM_LOAD_16dp32b32xES15_NS16_INS17_ILi2ELi4ELi3EEES1A_NSX_INS5_IJS1B_SF_EEENS5_IJSF_SC_EEEEEEENS4_39AutoVectorizingCopyWithAssumedAlignmentILi128EEENS4_14SM90_TMA_STOREES24_S26_S26_EEEvvEEEEvNT_6ParamsE,"aw",@nobits
	.sectionflags	@""
	.align	16
	.zero		1024


//--------------------- .nv.shared.reserved.0     --------------------------
	.section	.nv.shared.reserved.0,"aw",@nobits
	.weak		__nv_reservedSMEM_offset_0_alias
	.size		__nv_reservedSMEM_offset_0_alias, 0, 64
	.other		__nv_reservedSMEM_offset_0_alias,@"STO_CUDA_RESERVED_SHARED STV_DEFAULT"
__nv_reservedSMEM_offset_0_alias:
	.zero		0
.nv.shared.reserved.0:
	.zero		64
	.weak		__nv_reservedSMEM_tcgen05_partition
	.type		__nv_reservedSMEM_tcgen05_partition,@object
	.size		__nv_reservedSMEM_tcgen05_partition,(.L_0 - __nv_reservedSMEM_tcgen05_partition)
__nv_reservedSMEM_tcgen05_partition:
	.zero		32
.L_0:


//--------------------- .nv.global                --------------------------
	.section	.nv.global,"aw",@nobits
.nv.global:
	.type		_ZN39_INTERNAL_f45bfb14_4_k_cu_40bd81e4_99484cute1_E,@object
	.size		_ZN39_INTERNAL_f45bfb14_4_k_cu_40bd81e4_99484cute1_E,(_ZN39_INTERNAL_f45bfb14_4_k_cu_40bd81e4_99484cuda3std3__45__cpo6cbeginE - _ZN39_INTERNAL_f45bfb14_4_k_cu_40bd81e4_99484cute1_E)
_ZN39_INTERNAL_f45bfb14_4_k_cu_40bd81e4_99484cute1_E:
	.zero		1
	.type		_ZN39_INTERNAL_f45bfb14_4_k_cu_40bd81e4_99484cuda3std3__45__cpo6cbeginE,@object
	.size		_ZN39_INTERNAL_f45bfb14_4_k_cu_40bd81e4_99484cuda3std3__45__cpo6cbeginE,(_ZN39_INTERNAL_f45bfb14_4_k_cu_40bd81e4_99484cuda3std3__48in_placeE - _ZN39_INTERNAL_f45bfb14_4_k_cu_40bd81e4_99484cuda3std3__45__cpo6cbeginE)
_ZN39_INTERNAL_f45bfb14_4_k_cu_40bd81e4_99484cuda3std3__45__cpo6cbeginE:
	.zero		1
	.type		_ZN39_INTERNAL_f45bfb14_4_k_cu_40bd81e4_99484cuda3std3__48in_placeE,@object
	.size		_ZN39_INTERNAL_f45bfb14_4_k_cu_40bd81e4_99484cuda3std3__48in_placeE,(_ZN39_INTERNAL_f45bfb14_4_k_cu_40bd81e4_99484cuda3std6ranges3__45__cpo9iter_moveE - _ZN39_INTERNAL_f45bfb14_4_k_cu_40bd81e4_99484cuda3std3__48in_placeE)
_ZN39_INTERNAL_f45bfb14_4_k_cu_40bd81e4_99484cuda3std3__48in_placeE:
	.zero		1
	.type		_ZN39_INTERNAL_f45bfb14_4_k_cu_40bd81e4_99484cuda3std6ranges3__45__cpo9iter_moveE,@object
	.size		_ZN39_INTERNAL_f45bfb14_4_k_cu_40bd81e4_99484cuda3std6ranges3__45__cpo9iter_moveE,(_ZN39_INTERNAL_f45bfb14_4_k_cu_40bd81e4_99484cuda3std3__45__cpo5beginE - _ZN39_INTERNAL_f45bfb14_4_k_cu_40bd81e4_99484cuda3std6ranges3__45__cpo9iter_moveE)
_ZN39_INTERNAL_f45bfb14_4_k_cu_40bd81e4_99484cuda3std6ranges3__45__cpo9iter_moveE:
	.zero		1
	.type		_ZN39_INTERNAL_f45bfb14_4_k_cu_40bd81e4_99484cuda3std3__45__cpo5beginE,@object
	.size		_ZN39_INTERNAL_f45bfb14_4_k_cu_40bd81e4_99484cuda3std3__45__cpo5beginE,(_ZN39_INTERNAL_f45bfb14_4_k_cu_40bd81e4_99484cuda3std3__441_GLOBAL__N__f45bfb14_4_k_cu_40bd81e4_99486ignoreE - _ZN39_INTERNAL_f45bfb14_4_k_cu_40bd81e4_99484cuda3std3__45__cpo5beginE)
_ZN39_INTERNAL_f45bfb14_4_k_cu_40bd81e4_99484cuda3std3__45__cpo5beginE:
	.zero		1
	.type		_ZN39_INTERNAL_f45bfb14_4_k_cu_40bd81e4_99484cuda3std3__441_GLOBAL__N__f45bfb14_4_k_cu_40bd81e4_99486ignoreE,@object
	.size		_ZN39_INTERNAL_f45bfb14_4_k_cu_40bd81e4_99484cuda3std3__441_GLOBAL__N__f45bfb14_4_k_cu_40bd81e4_99486ignoreE,(_ZN39_INTERNAL_f45bfb14_4_k_cu_40bd81e4_99484cute7productE - _ZN39_INTERNAL_f45bfb14_4_k_cu_40bd81e4_99484cuda3std3__441_GLOBAL__N__f45bfb14_4_k_cu_40bd81e4_99486ignoreE)
_ZN39_INTERNAL_f45bfb14_4_k_cu_40bd81e4_99484cuda3std3__441_GLOBAL__N__f45bfb14_4_k_cu_40bd81e4_99486ignoreE:
	.zero		1
	.type		_ZN39_INTERNAL_f45bfb14_4_k_cu_40bd81e4_99484cute7productE,@object
	.size		_ZN39_INTERNAL_f45bfb14_4_k_cu_40bd81e4_99484cute7productE,(_ZN39_INTERNAL_f45bfb14_4_k_cu_40bd81e4_99484cuda3std3__45__cpo3endE - _ZN39_INTERNAL_f45bfb14_4_k_cu_40bd81e4_99484cute7productE)
_ZN39_INTERNAL_f45bfb14_4_k_cu_40bd81e4_99484cute7productE:
	.zero		1
	.type		_ZN39_INTERNAL_f45bfb14_4_k_cu_40bd81e4_99484cuda3std3__45__cpo3endE,@object
	.size		_ZN39_INTERNAL_f45bfb14_4_k_cu_40bd81e4_99484cuda3std3__45__cpo3endE,(_ZN39_INTERNAL_f45bfb14_4_k_cu_40bd81e4_99484cuda3std3__419piecewise_constructE - _ZN39_INTERNAL_f45bfb14_4_k_cu_40bd81e4_99484cuda3std3__45__cpo3endE)
_ZN39_INTERNAL_f45bfb14_4_k_cu_40bd81e4_99484cuda3std3__45__cpo3endE:
	.zero		1
	.type		_ZN39_INTERNAL_f45bfb14_4_k_cu_40bd81e4_99484cuda3std3__419piecewise_constructE,@object
	.size		_ZN39_INTERNAL_f45bfb14_4_k_cu_40bd81e4_99484cuda3std3__419piecewise_constructE,(_ZN39_INTERNAL_f45bfb14_4_k_cu_40bd81e4_99484cuda3std3__45__cpo4cendE - _ZN39_INTERNAL_f45bfb14_4_k_cu_40bd81e4_99484cuda3std3__419piecewise_constructE)
_ZN39_INTERNAL_f45bfb14_4_k_cu_40bd81e4_99484cuda3std3__419piecewise_constructE:
	.zero		1
	.type		_ZN39_INTERNAL_f45bfb14_4_k_cu_40bd81e4_99484cuda3std3__45__cpo4cendE,@object
	.size		_ZN39_INTERNAL_f45bfb14_4_k_cu_40bd81e4_99484cuda3std3__45__cpo4cendE,(_ZN39_INTERNAL_f45bfb14_4_k_cu_40bd81e4_99484cuda3std6ranges3__45__cpo4swapE - _ZN39_INTERNAL_f45bfb14_4_k_cu_40bd81e4_99484cuda3std3__45__cpo4cendE)
_ZN39_INTERNAL_f45bfb14_4_k_cu_40bd81e4_99484cuda3std3__45__cpo4cendE:
	.zero		1
	.type		_ZN39_INTERNAL_f45bfb14_4_k_cu_40bd81e4_99484cuda3std6ranges3__45__cpo4swapE,@object
	.size		_ZN39_INTERNAL_f45bfb14_4_k_cu_40bd81e4_99484cuda3std6ranges3__45__cpo4swapE,(.L_11 - _ZN39_INTERNAL_f45bfb14_4_k_cu_40bd81e4_99484cuda3std6ranges3__45__cpo4swapE)
_ZN39_INTERNAL_f45bfb14_4_k_cu_40bd81e4_99484cuda3std6ranges3__45__cpo4swapE:
	.zero		1
.L_11:


//--------------------- .nv.constant0._ZN7cutlass13device_kernelINS_4gemm6kernel13GemmUniversalIN4cute5tupleIJiiiiEEENS1_10collective13CollectiveMmaINS1_35MainloopSm100TmaUmmaWarpSpecializedILi5ELi2ELi4ENS5_IJNS4_1CILi2EEENSA_ILi1EEESC_EEEEENS5_IJNSA_ILi64EEENSA_ILi256EEENSA_ILi128EEEEEENS_12float_e5m2_tENS5_IJlSC_lEEESJ_SK_NS4_8TiledMMAINS4_8MMA_AtomIJNS4_10MMA_TraitsINS4_19SM100_MMA_F8F6F4_SSEJSJ_SJ_fSF_SG_NS4_17integral_constantINS4_4UMMA5MajorELSR_0EEESS_NSP_INSQ_7ScaleInELST_0EEESU_EEEEEENS4_6LayoutINS5_IJSC_SC_SC_EEENS5_IJNSA_ILi0EEESZ_SZ_EEEEENS5_IJNS4_10UnderscoreES12_S12_EEEEENS4_13SM90_TMA_LOADENS4_14ComposedLayoutINS4_7SwizzleILi3ELi4ELi3EEENS4_18smem_ptr_flag_bitsILi8EEENSX_INS5_IJNSA_ILi8EEESH_EEENS5_IJSH_SC_EEEEEEEvNS4_8identityENS4_23SM90_TMA_LOAD_MULTICASTES1F_vS1G_EENS_8epilogue10collective18CollectiveEpilogueINS1J_23Sm100TmaWarpSpecializedILi4ELi2ELi32ELb0ELb0EEEJSI_NS5_IJNSX_ISF_SC_EES1O_EEESJ_SK_SJ_SK_NS1J_6fusion15FusionCallbacksIS1N_NS1Q_17LinearCombinationISJ_fSJ_fLNS_15FloatRoundStyleE2EEESI_S1P_JEEENS4_5SM1004TMEM4LOAD26SM100_TMEM_LOAD_16dp32b32xES15_NS16_INS17_ILi2ELi4ELi3EEES1A_NSX_INS5_IJS1B_SF_EEENS5_IJSF_SC_EEEEEEENS4_39AutoVectorizingCopyWithAssumedAlignmentILi128EEENS4_14SM90_TMA_STOREES24_S26_S26_EEEvvEEEEvNT_6ParamsE --------------------------
	.section	.nv.constant0._ZN7cutlass13device_kernelINS_4gemm6kernel13GemmUniversalIN4cute5tupleIJiiiiEEENS1_10collective13CollectiveMmaINS1_35MainloopSm100TmaUmmaWarpSpecializedILi5ELi2ELi4ENS5_IJNS4_1CILi2EEENSA_ILi1EEESC_EEEEENS5_IJNSA_ILi64EEENSA_ILi256EEENSA_ILi128EEEEEENS_12float_e5m2_tENS5_IJlSC_lEEESJ_SK_NS4_8TiledMMAINS4_8MMA_AtomIJNS4_10MMA_TraitsINS4_19SM100_MMA_F8F6F4_SSEJSJ_SJ_fSF_SG_NS4_17integral_constantINS4_4UMMA5MajorELSR_0EEESS_NSP_INSQ_7ScaleInELST_0EEESU_EEEEEENS4_6LayoutINS5_IJSC_SC_SC_EEENS5_IJNSA_ILi0EEESZ_SZ_EEEEENS5_IJNS4_10UnderscoreES12_S12_EEEEENS4_13SM90_TMA_LOADENS4_14ComposedLayoutINS4_7SwizzleILi3ELi4ELi3EEENS4_18smem_ptr_flag_bitsILi8EEENSX_INS5_IJNSA_ILi8EEESH_EEENS5_IJSH_SC_EEEEEEEvNS4_8identityENS4_23SM90_TMA_LOAD_MULTICASTES1F_vS1G_EENS_8epilogue10collective18CollectiveEpilogueINS1J_23Sm100TmaWarpSpecializedILi4ELi2ELi32ELb0ELb0EEEJSI_NS5_IJNSX_ISF_SC_EES1O_EEESJ_SK_SJ_SK_NS1J_6fusion15FusionCallbacksIS1N_NS1Q_17LinearCombinationISJ_fSJ_fLNS_15FloatRoundStyleE2EEESI_S1P_JEEENS4_5SM1004TMEM4LOAD26SM100_TMEM_LOAD_16dp32b32xES15_NS16_INS17_ILi2ELi4ELi3EEES1A_NSX_INS5_IJS1B_SF_EEENS5_IJSF_SC_EEEEEEENS4_39AutoVectorizingCopyWithAssumedAlignmentILi128EEENS4_14SM90_TMA_STOREES24_S26_S26_EEEvvEEEEvNT_6ParamsE,"a",@progbits
	.sectionflags	@""
	.align	4
.nv.constant0._ZN7cutlass13device_kernelINS_4gemm6kernel13GemmUniversalIN4cute5tupleIJiiiiEEENS1_10collective13CollectiveMmaINS1_35MainloopSm100TmaUmmaWarpSpecializedILi5ELi2ELi4ENS5_IJNS4_1CILi2EEENSA_ILi1EEESC_EEEEENS5_IJNSA_ILi64EEENSA_ILi256EEENSA_ILi128EEEEEENS_12float_e5m2_tENS5_IJlSC_lEEESJ_SK_NS4_8TiledMMAINS4_8MMA_AtomIJNS4_10MMA_TraitsINS4_19SM100_MMA_F8F6F4_SSEJSJ_SJ_fSF_SG_NS4_17integral_constantINS4_4UMMA5MajorELSR_0EEESS_NSP_INSQ_7ScaleInELST_0EEESU_EEEEEENS4_6LayoutINS5_IJSC_SC_SC_EEENS5_IJNSA_ILi0EEESZ_SZ_EEEEENS5_IJNS4_10UnderscoreES12_S12_EEEEENS4_13SM90_TMA_LOADENS4_14ComposedLayoutINS4_7SwizzleILi3ELi4ELi3EEENS4_18smem_ptr_flag_bitsILi8EEENSX_INS5_IJNSA_ILi8EEESH_EEENS5_IJSH_SC_EEEEEEEvNS4_8identityENS4_23SM90_TMA_LOAD_MULTICASTES1F_vS1G_EENS_8epilogue10collective18CollectiveEpilogueINS1J_23Sm100TmaWarpSpecializedILi4ELi2ELi32ELb0ELb0EEEJSI_NS5_IJNSX_ISF_SC_EES1O_EEESJ_SK_SJ_SK_NS1J_6fusion15FusionCallbacksIS1N_NS1Q_17LinearCombinationISJ_fSJ_fLNS_15FloatRoundStyleE2EEESI_S1P_JEEENS4_5SM1004TMEM4LOAD26SM100_TMEM_LOAD_16dp32b32xES15_NS16_INS17_ILi2ELi4ELi3EEES1A_NSX_INS5_IJS1B_SF_EEENS5_IJSF_SC_EEEEEEENS4_39AutoVectorizingCopyWithAssumedAlignmentILi128EEENS4_14SM90_TMA_STOREES24_S26_S26_EEEvvEEEEvNT_6ParamsE:
	.zero		2944


//--------------------- SYMBOLS --------------------------

	.type		.nv.reservedSmem.offset0,@object
	.size		.nv.reservedSmem.offset0,0x4
	.type		.nv.reservedSmem.cap,@object
	.size		.nv.reservedSmem.cap,0x4
	.type		__assertfail,@function
